	.target	sm_90a

	.elftype	@"ET_EXEC"


//--------------------- .note.nv.tkinfo           --------------------------
	.section	.note.nv.tkinfo,"",@"SHT_NOTE"
	.sectionflags	@"SHF_NOTE_NV_TKINFO"
	.tkinfo
        /*0018*/ 	.word	0x00000002
        /*0030*/ 	.string	""
        /*0030*/ 	.string	"ptxas"
        /*0030*/ 	.string	"Cuda compilation tools, release 13.0, V13.0.88"
        /*0030*/ 	.string	"Build cuda_13.0.r13.0/compiler.36424714_0"
        /*0030*/ 	.string	"-arch sm_90a -m 64 "



//--------------------- .note.nv.cuinfo           --------------------------
	.section	.note.nv.cuinfo,"",@"SHT_NOTE"
	.sectionflags	@"SHF_NOTE_NV_CUINFO"
        /*0018*/ 	.short	0x0002
        /*001a*/ 	.short	0x005a
        /*001c*/ 	.short	0x0082
	.zero		2


//--------------------- .nv.info                  --------------------------
	.section	.nv.info,"",@"SHT_CUDA_INFO"
	.align	4


	//----- nvinfo : EIATTR_REGCOUNT
	.align		4
        /*0000*/ 	.byte	0x04, 0x2f
        /*0002*/ 	.short	(.L_15 - .L_14)
	.align		4
.L_14:
        /*0004*/ 	.word	index@(_ZN7cutlass13device_kernelINS_4fmha6kernel28FmhaKernelTmaWarpSpecializedINS1_10collective30FmhaMainloopTmaWarpSpecializedINS_6half_tEffN4cute5tupleIJNS7_1CILi128EEENS9_ILi256EEENS9_ILi32EEEEEENS8_IJiNS9_ILi1EEENS8_IJiiEEEEEESG_SG_NS4_13DefaultFusionEJEEENS4_15FmhaFwdEpilogueIS6_fNS8_IJNS9_ILi64EEESC_SB_EEEEENS2_23IndividualTileSchedulerEJEEEEEvNT_6ParamsE)
        /*0008*/ 	.word	0x000000a8


	//----- nvinfo : EIATTR_FRAME_SIZE
	.align		4
.L_15:
        /*000c*/ 	.byte	0x04, 0x11
        /*000e*/ 	.short	(.L_17 - .L_16)
	.align		4
.L_16:
        /*0010*/ 	.word	index@($__internal_0_$__cuda_sm20_rcp_rn_f32_slowpath)
        /*0014*/ 	.word	0x00000000


	//----- nvinfo : EIATTR_FRAME_SIZE
	.align		4
.L_17:
        /*0018*/ 	.byte	0x04, 0x11
        /*001a*/ 	.short	(.L_19 - .L_18)
	.align		4
.L_18:
        /*001c*/ 	.word	index@(_ZN7cutlass13device_kernelINS_4fmha6kernel28FmhaKernelTmaWarpSpecializedINS1_10collective30FmhaMainloopTmaWarpSpecializedINS_6half_tEffN4cute5tupleIJNS7_1CILi128EEENS9_ILi256EEENS9_ILi32EEEEEENS8_IJiNS9_ILi1EEENS8_IJiiEEEEEESG_SG_NS4_13DefaultFusionEJEEENS4_15FmhaFwdEpilogueIS6_fNS8_IJNS9_ILi64EEESC_SB_EEEEENS2_23IndividualTileSchedulerEJEEEEEvNT_6ParamsE)
        /*0020*/ 	.word	0x00000000


	//----- nvinfo : EIATTR_MIN_STACK_SIZE
	.align		4
.L_19:
        /*0024*/ 	.byte	0x04, 0x12
        /*0026*/ 	.short	(.L_21 - .L_20)
	.align		4
.L_20:
        /*0028*/ 	.word	index@(_ZN7cutlass13device_kernelINS_4fmha6kernel28FmhaKernelTmaWarpSpecializedINS1_10collective30FmhaMainloopTmaWarpSpecializedINS_6half_tEffN4cute5tupleIJNS7_1CILi128EEENS9_ILi256EEENS9_ILi32EEEEEENS8_IJiNS9_ILi1EEENS8_IJiiEEEEEESG_SG_NS4_13DefaultFusionEJEEENS4_15FmhaFwdEpilogueIS6_fNS8_IJNS9_ILi64EEESC_SB_EEEEENS2_23IndividualTileSchedulerEJEEEEEvNT_6ParamsE)
        /*002c*/ 	.word	0x00000000
.L_21:


//--------------------- .nv.compat                --------------------------
	.section	.nv.compat,"",@"SHT_CUDA_COMPAT_INFO"
	.align	4
        /*0000*/ 	.byte	0x02, 0x09, 0x01, 0x00, 0x02, 0x02, 0x04, 0x00, 0x02, 0x05, 0x05, 0x00, 0x03, 0x07, 0x01, 0x01
        /*0010*/ 	.byte	0x02, 0x03, 0x01, 0x00, 0x02, 0x06, 0x01, 0x00, 0x04, 0x0b, 0x08, 0x00, 0x00, 0x00, 0x00, 0x00
        /*0020*/ 	.byte	0x00, 0x00, 0x00, 0x00


//--------------------- .nv.info._ZN7cutlass13device_kernelINS_4fmha6kernel28FmhaKernelTmaWarpSpecializedINS1_10collective30FmhaMainloopTmaWarpSpecializedINS_6half_tEffN4cute5tupleIJNS7_1CILi128EEENS9_ILi256EEENS9_ILi32EEEEEENS8_IJiNS9_ILi1EEENS8_IJiiEEEEEESG_SG_NS4_13DefaultFusionEJEEENS4_15FmhaFwdEpilogueIS6_fNS8_IJNS9_ILi64EEESC_SB_EEEEENS2_23IndividualTileSchedulerEJEEEEEvNT_6ParamsE --------------------------
	.section	.nv.info._ZN7cutlass13device_kernelINS_4fmha6kernel28FmhaKernelTmaWarpSpecializedINS1_10collective30FmhaMainloopTmaWarpSpecializedINS_6half_tEffN4cute5tupleIJNS7_1CILi128EEENS9_ILi256EEENS9_ILi32EEEEEENS8_IJiNS9_ILi1EEENS8_IJiiEEEEEESG_SG_NS4_13DefaultFusionEJEEENS4_15FmhaFwdEpilogueIS6_fNS8_IJNS9_ILi64EEESC_SB_EEEEENS2_23IndividualTileSchedulerEJEEEEEvNT_6ParamsE,"",@"SHT_CUDA_INFO"
	.sectionflags	@""
	.align	4


	//----- nvinfo : EIATTR_CUDA_API_VERSION
	.align		4
        /*0000*/ 	.byte	0x04, 0x37
        /*0002*/ 	.short	(.L_23 - .L_22)
.L_22:
        /*0004*/ 	.word	0x00000082


	//----- nvinfo : EIATTR_KPARAM_INFO
	.align		4
.L_23:
        /*0008*/ 	.byte	0x04, 0x17
        /*000a*/ 	.short	(.L_25 - .L_24)
.L_24:
        /*000c*/ 	.word	0x00000000
        /*0010*/ 	.short	0x0000
        /*0012*/ 	.short	0x0070
        /*0014*/ 	.byte	0x00, 0xf0, 0x01, 0x20


	//----- nvinfo : EIATTR_SPARSE_MMA_MASK
	.align		4
.L_25:
        /*0018*/ 	.byte	0x03, 0x50
        /*001a*/ 	.short	0x0000


	//----- nvinfo : EIATTR_MAXREG_COUNT
	.align		4
        /*001c*/ 	.byte	0x03, 0x1b
        /*001e*/ 	.short	0x00a8


	//----- nvinfo : EIATTR_NUM_BARRIERS
	.align		4
        /*0020*/ 	.byte	0x02, 0x4c
        /*0022*/ 	.byte	0x02
	.zero		1


	//----- nvinfo : EIATTR_EXTERNS
	.align		4
        /*0024*/ 	.byte	0x04, 0x0f
        /*0026*/ 	.short	(.L_27 - .L_26)


	//   ....[0]....
	.align		4
.L_26:
        /*0028*/ 	.word	index@(__assertfail)


	//----- nvinfo : EIATTR_MERCURY_ISA_VERSION
	.align		4
.L_27:
        /*002c*/ 	.byte	0x03, 0x5f
        /*002e*/ 	.short	0x0101


	//----- nvinfo : EIATTR_INT_WARP_WIDE_INSTR_OFFSETS
	.align		4
        /*0030*/ 	.byte	0x04, 0x31
        /*0032*/ 	.short	(.L_29 - .L_28)


	//   ....[0]....
.L_28:
        /*0034*/ 	.word	0x000006f0


	//   ....[1]....
        /*0038*/ 	.word	0x00000700


	//   ....[2]....
        /*003c*/ 	.word	0x00000710


	//   ....[3]....
        /*0040*/ 	.word	0x00000720


	//   ....[4]....
        /*0044*/ 	.word	0x00000790


	//----- nvinfo : EIATTR_COOP_GROUP_MASK_REGIDS
	.align		4
.L_29:
        /*0048*/ 	.byte	0x04, 0x29
        /*004a*/ 	.short	(.L_31 - .L_30)


	//   ....[0]....
.L_30:
        /*004c*/ 	.word	0xffffffff


	//   ....[1]....
        /*0050*/ 	.word	0xffffffff


	//   ....[2]....
        /*0054*/ 	.word	0xffffffff


	//   ....[3]....
        /*0058*/ 	.word	0xffffffff


	//   ....[4]....
        /*005c*/ 	.word	0xffffffff


	//   ....[5]....
        /*0060*/ 	.word	0xffffffff


	//   ....[6]....
        /*0064*/ 	.word	0xffffffff


	//   ....[7]....
        /*0068*/ 	.word	0xffffffff


	//   ....[8]....
        /*006c*/ 	.word	0xffffffff


	//   ....[9]....
        /*0070*/ 	.word	0xffffffff


	//   ....[10]....
        /*0074*/ 	.word	0xffffffff


	//   ....[11]....
        /*0078*/ 	.word	0xffffffff


	//   ....[12]....
        /*007c*/ 	.word	0xffffffff


	//   ....[13]....
        /*0080*/ 	.word	0xffffffff


	//   ....[14]....
        /*0084*/ 	.word	0xffffffff


	//   ....[15]....
        /*0088*/ 	.word	0xffffffff


	//   ....[16]....
        /*008c*/ 	.word	0xffffffff


	//   ....[17]....
        /*0090*/ 	.word	0xffffffff


	//----- nvinfo : EIATTR_COOP_GROUP_INSTR_OFFSETS
	.align		4
.L_31:
        /*0094*/ 	.byte	0x04, 0x28
        /*0096*/ 	.short	(.L_33 - .L_32)


	//   ....[0]....
.L_32:
        /*0098*/ 	.word	0x00000050


	//   ....[1]....
        /*009c*/ 	.word	0x00000080


	//   ....[2]....
        /*00a0*/ 	.word	0x000001b0


	//   ....[3]....
        /*00a4*/ 	.word	0x00000370


	//   ....[4]....
        /*00a8*/ 	.word	0x00000530


	//   ....[5]....
        /*00ac*/ 	.word	0x00000690


	//   ....[6]....
        /*00b0*/ 	.word	0x00001360


	//   ....[7]....
        /*00b4*/ 	.word	0x00001390


	//   ....[8]....
        /*00b8*/ 	.word	0x00002790


	//   ....[9]....
        /*00bc*/ 	.word	0x000028a0


	//   ....[10]....
        /*00c0*/ 	.word	0x000058a0


	//   ....[11]....
        /*00c4*/ 	.word	0x000058d0


	//   ....[12]....
        /*00c8*/ 	.word	0x00006dc0


	//   ....[13]....
        /*00cc*/ 	.word	0x00006ef0


	//   ....[14]....
        /*00d0*/ 	.word	0x00009b90


	//   ....[15]....
        /*00d4*/ 	.word	0x00009bc0


	//   ....[16]....
        /*00d8*/ 	.word	0x00009c20


	//   ....[17]....
        /*00dc*/ 	.word	0x00009c30


	//----- nvinfo : EIATTR_REG_RECONFIG
	.align		4
.L_33:
        /*00e0*/ 	.byte	0x01, 0x54
	.zero		2


	//----- nvinfo : EIATTR_SYSCALL_OFFSETS
	.align		4
        /*00e4*/ 	.byte	0x04, 0x46
        /*00e6*/ 	.short	(.L_35 - .L_34)


	//   ....[0]....
.L_34:
        /*00e8*/ 	.word	0x0000a510


	//   ....[1]....
        /*00ec*/ 	.word	0x0000a670


	//----- nvinfo : EIATTR_MBARRIER_INSTR_OFFSETS
	.align		4
.L_35:
        /*00f0*/ 	.byte	0x04, 0x39
        /*00f2*/ 	.short	(.L_37 - .L_36)


	//   ....[0]....
.L_36:
        /*00f4*/ 	.word	0x00000320
        /*00f8*/ 	.word	0x000000ff
        /*00fc*/ 	.word	0x00016050
        /*0100*/ 	.short	0x0100
        /*0102*/ 	.byte	0x0b
	.zero		1


	//   ....[1]....
        /*0104*/ 	.word	0x00000330
        /*0108*/ 	.word	0x000000ff
        /*010c*/ 	.word	0x00016060
        /*0110*/ 	.short	0x0100
        /*0112*/ 	.byte	0x0b
	.zero		1


	//   ....[2]....
        /*0114*/ 	.word	0x00000340
        /*0118*/ 	.word	0x000000ff
        /*011c*/ 	.word	0x00016058
        /*0120*/ 	.short	0x0100
        /*0122*/ 	.byte	0x0b
	.zero		1


	//   ....[3]....
        /*0124*/ 	.word	0x00000350
        /*0128*/ 	.word	0x000000ff
        /*012c*/ 	.word	0x00016068
        /*0130*/ 	.short	0x0100
        /*0132*/ 	.byte	0x0b
	.zero		1


	//   ....[4]....
        /*0134*/ 	.word	0x00000480
        /*0138*/ 	.word	0x000000ff
        /*013c*/ 	.word	0x00016000
        /*0140*/ 	.short	0x0100
        /*0142*/ 	.byte	0x0b
	.zero		1


	//   ....[5]....
        /*0144*/ 	.word	0x00000490
        /*0148*/ 	.word	0x000000ff
        /*014c*/ 	.word	0x00016028
        /*0150*/ 	.short	0x0100
        /*0152*/ 	.byte	0x0b
	.zero		1


	//   ....[6]....
        /*0154*/ 	.word	0x000004a0
        /*0158*/ 	.word	0x000000ff
        /*015c*/ 	.word	0x00016008
        /*0160*/ 	.short	0x0100
        /*0162*/ 	.byte	0x0b
	.zero		1


	//   ....[7]....
        /*0164*/ 	.word	0x000004b0
        /*0168*/ 	.word	0x000000ff
        /*016c*/ 	.word	0x00016030
        /*0170*/ 	.short	0x0100
        /*0172*/ 	.byte	0x0b
	.zero		1


	//   ....[8]....
        /*0174*/ 	.word	0x000004c0
        /*0178*/ 	.word	0x000000ff
        /*017c*/ 	.word	0x00016010
        /*0180*/ 	.short	0x0100
        /*0182*/ 	.byte	0x0b
	.zero		1


	//   ....[9]....
        /*0184*/ 	.word	0x000004d0
        /*0188*/ 	.word	0x000000ff
        /*018c*/ 	.word	0x00016038
        /*0190*/ 	.short	0x0100
        /*0192*/ 	.byte	0x0b
	.zero		1


	//   ....[10]....
        /*0194*/ 	.word	0x000004e0
        /*0198*/ 	.word	0x000000ff
        /*019c*/ 	.word	0x00016018
        /*01a0*/ 	.short	0x0100
        /*01a2*/ 	.byte	0x0b
	.zero		1


	//   ....[11]....
        /*01a4*/ 	.word	0x000004f0
        /*01a8*/ 	.word	0x000000ff
        /*01ac*/ 	.word	0x00016040
        /*01b0*/ 	.short	0x0100
        /*01b2*/ 	.byte	0x0b
	.zero		1


	//   ....[12]....
        /*01b4*/ 	.word	0x00000500
        /*01b8*/ 	.word	0x000000ff
        /*01bc*/ 	.word	0x00016020
        /*01c0*/ 	.short	0x0100
        /*01c2*/ 	.byte	0x0b
	.zero		1


	//   ....[13]....
        /*01c4*/ 	.word	0x00000510
        /*01c8*/ 	.word	0x000000ff
        /*01cc*/ 	.word	0x00016048
        /*01d0*/ 	.short	0x0100
        /*01d2*/ 	.byte	0x0b
	.zero		1


	//   ....[14]....
        /*01d4*/ 	.word	0x00000640
        /*01d8*/ 	.word	0x000000ff
        /*01dc*/ 	.word	0x00016070
        /*01e0*/ 	.short	0x0100
        /*01e2*/ 	.byte	0x0b
	.zero		1


	//   ....[15]....
        /*01e4*/ 	.word	0x00000650
        /*01e8*/ 	.word	0x000000ff
        /*01ec*/ 	.word	0x00016080
        /*01f0*/ 	.short	0x0100
        /*01f2*/ 	.byte	0x0b
	.zero		1


	//   ....[16]....
        /*01f4*/ 	.word	0x00000660
        /*01f8*/ 	.word	0x000000ff
        /*01fc*/ 	.word	0x00016078
        /*0200*/ 	.short	0x0100
        /*0202*/ 	.byte	0x0b
	.zero		1


	//   ....[17]....
        /*0204*/ 	.word	0x00000670
        /*0208*/ 	.word	0x000000ff
        /*020c*/ 	.word	0x00016088
        /*0210*/ 	.short	0x0100
        /*0212*/ 	.byte	0x0b
	.zero		1


	//   ....[18]....
        /*0214*/ 	.word	0x000007b0
        /*0218*/ 	.word	0x000000ff
        /*021c*/ 	.word	0x00016090
        /*0220*/ 	.short	0x0100
        /*0222*/ 	.byte	0x08
	.zero		1


	//   ....[19]....
        /*0224*/ 	.word	0x000007c0
        /*0228*/ 	.word	0x000000ff
        /*022c*/ 	.word	0x00016098
        /*0230*/ 	.short	0x0100
        /*0232*/ 	.byte	0x08
	.zero		1


	//   ....[20]....
        /*0234*/ 	.word	0x000007d0
        /*0238*/ 	.word	0x000000ff
        /*023c*/ 	.word	0x000160a0
        /*0240*/ 	.short	0x0100
        /*0242*/ 	.byte	0x08
	.zero		1


	//   ....[21]....
        /*0244*/ 	.word	0x000007e0
        /*0248*/ 	.word	0x000000ff
        /*024c*/ 	.word	0x000160a8
        /*0250*/ 	.short	0x0100
        /*0252*/ 	.byte	0x08
	.zero		1


	//   ....[22]....
        /*0254*/ 	.word	0x000008e0
        /*0258*/ 	.word	0x000000ff
        /*025c*/ 	.word	0x000160c0
        /*0260*/ 	.short	0x0100
        /*0262*/ 	.byte	0x0b
	.zero		1


	//   ....[23]....
        /*0264*/ 	.word	0x000008f0
        /*0268*/ 	.word	0x000000ff
        /*026c*/ 	.word	0x000160c8
        /*0270*/ 	.short	0x0100
        /*0272*/ 	.byte	0x0b
	.zero		1


	//   ....[24]....
        /*0274*/ 	.word	0x00000cf0
        /*0278*/ 	.word	0x000000ff
        /*027c*/ 	.word	0x00016050
        /*0280*/ 	.short	0x010a
        /*0282*/ 	.byte	0x06
	.zero		1


	//   ....[25]....
        /*0284*/ 	.word	0x00000d60
        /*0288*/ 	.word	0x000000ff
        /*028c*/ 	.word	0x00016000
        /*0290*/ 	.short	0x010a
        /*0292*/ 	.byte	0x25
	.zero		1


	//   ....[26]....
        /*0294*/ 	.word	0x00000dd0
        /*0298*/ 	.word	0x000000ff
        /*029c*/ 	.word	0x00000000
        /*02a0*/ 	.short	0x010a
        /*02a2*/ 	.byte	0x0a
	.zero		1


	//   ....[27]....
        /*02a4*/ 	.word	0x000048f0
        /*02a8*/ 	.word	0x00000002
        /*02ac*/ 	.word	0x00000000
        /*02b0*/ 	.short	0x0101
        /*02b2*/ 	.byte	0x0f
	.zero		1


	//   ....[28]....
        /*02b4*/ 	.word	0x00004c50
        /*02b8*/ 	.word	0x000000ff
        /*02bc*/ 	.word	0x00016008
        /*02c0*/ 	.short	0x010a
        /*02c2*/ 	.byte	0x25
	.zero		1


	//   ....[29]....
        /*02c4*/ 	.word	0x00005200
        /*02c8*/ 	.word	0x000000ff
        /*02cc*/ 	.word	0x00000000
        /*02d0*/ 	.short	0x0101
        /*02d2*/ 	.byte	0x06
	.zero		1


	//   ....[30]....
        /*02d4*/ 	.word	0x00005360
        /*02d8*/ 	.word	0x000000ff
        /*02dc*/ 	.word	0x00016000
        /*02e0*/ 	.short	0x010a
        /*02e2*/ 	.byte	0x06
	.zero		1


	//   ....[31]....
        /*02e4*/ 	.word	0x00009000
        /*02e8*/ 	.word	0x000000ff
        /*02ec*/ 	.word	0x00016000
        /*02f0*/ 	.short	0x010a
        /*02f2*/ 	.byte	0x07
	.zero		1


	//   ....[32]....
        /*02f4*/ 	.word	0x00009380
        /*02f8*/ 	.word	0x000000ff
        /*02fc*/ 	.word	0x00016000
        /*0300*/ 	.short	0x010a
        /*0302*/ 	.byte	0x07
	.zero		1


	//   ....[33]....
        /*0304*/ 	.word	0x000099e0
        /*0308*/ 	.word	0x000000ff
        /*030c*/ 	.word	0x00000000
        /*0310*/ 	.short	0x0101
        /*0312*/ 	.byte	0x07
	.zero		1


	//   ....[34]....
        /*0314*/ 	.word	0x00009a90
        /*0318*/ 	.word	0x000000ff
        /*031c*/ 	.word	0x00000000
        /*0320*/ 	.short	0x0101
        /*0322*/ 	.byte	0x07
	.zero		1


	//   ....[35]....
        /*0324*/ 	.word	0x0000a0c0
        /*0328*/ 	.word	0x000000ff
        /*032c*/ 	.word	0x00016098
        /*0330*/ 	.short	0x010a
        /*0332*/ 	.byte	0x04
	.zero		1


	//   ....[36]....
        /*0334*/ 	.word	0x0000ab40
        /*0338*/ 	.word	0x00000000
        /*033c*/ 	.word	0x00016090
        /*0340*/ 	.short	0x0101
        /*0342*/ 	.byte	0x25
	.zero		1


	//   ....[37]....
        /*0344*/ 	.word	0x0000ac90
        /*0348*/ 	.word	0x00000003
        /*034c*/ 	.word	0x00016060
        /*0350*/ 	.short	0x010a
        /*0352*/ 	.byte	0x3f
	.zero		1


	//   ....[38]....
        /*0354*/ 	.word	0x0000aef0
        /*0358*/ 	.word	0x00000005
        /*035c*/ 	.word	0x00016028
        /*0360*/ 	.short	0x010a
        /*0362*/ 	.byte	0x3f
	.zero		1


	//   ....[39]....
        /*0364*/ 	.word	0x0000b130
        /*0368*/ 	.word	0x00000004
        /*036c*/ 	.word	0x00016060
        /*0370*/ 	.short	0x010a
        /*0372*/ 	.byte	0x3f
	.zero		1


	//   ....[40]....
        /*0374*/ 	.word	0x0000b3a0
        /*0378*/ 	.word	0x00000003
        /*037c*/ 	.word	0x00016028
        /*0380*/ 	.short	0x010a
        /*0382*/ 	.byte	0x3f
	.zero		1


	//   ....[41]....
        /*0384*/ 	.word	0x0000b6d0
        /*0388*/ 	.word	0x00000006
        /*038c*/ 	.word	0x00016028
        /*0390*/ 	.short	0x010a
        /*0392*/ 	.byte	0x3f
	.zero		1


	//   ....[42]....
        /*0394*/ 	.word	0x0000b940
        /*0398*/ 	.word	0x00000006
        /*039c*/ 	.word	0x00016028
        /*03a0*/ 	.short	0x010a
        /*03a2*/ 	.byte	0x3f
	.zero		1


	//   ....[43]....
        /*03a4*/ 	.word	0x0000bba0
        /*03a8*/ 	.word	0x00000003
        /*03ac*/ 	.word	0x00016050
        /*03b0*/ 	.short	0x010a
        /*03b2*/ 	.byte	0x3f
	.zero		1


	//   ....[44]....
        /*03b4*/ 	.word	0x0000bc00
        /*03b8*/ 	.word	0x00000000
        /*03bc*/ 	.word	0x00016000
        /*03c0*/ 	.short	0x010a
        /*03c2*/ 	.byte	0x3f
	.zero		1


	//   ....[45]....
        /*03c4*/ 	.word	0x0000bc60
        /*03c8*/ 	.word	0x00000003
        /*03cc*/ 	.word	0x00000000
        /*03d0*/ 	.short	0x010a
        /*03d2*/ 	.byte	0x3f
	.zero		1


	//   ....[46]....
        /*03d4*/ 	.word	0x0000bcc0
        /*03d8*/ 	.word	0x00000006
        /*03dc*/ 	.word	0x00016008
        /*03e0*/ 	.short	0x010a
        /*03e2*/ 	.byte	0x3f
	.zero		1


	//   ....[47]....
        /*03e4*/ 	.word	0x0000bd20
        /*03e8*/ 	.word	0x0000000b
        /*03ec*/ 	.word	0x00016000
        /*03f0*/ 	.short	0x010a
        /*03f2*/ 	.byte	0x3f
	.zero		1


	//   ....[48]....
        /*03f4*/ 	.word	0x0000bd80
        /*03f8*/ 	.word	0x00000008
        /*03fc*/ 	.word	0x00016000
        /*0400*/ 	.short	0x010a
        /*0402*/ 	.byte	0x3f
	.zero		1


	//   ....[49]....
        /*0404*/ 	.word	0x0000bde0
        /*0408*/ 	.word	0x00000003
        /*040c*/ 	.word	0x00016098
        /*0410*/ 	.short	0x010a
        /*0412*/ 	.byte	0x3f
	.zero		1


	//   ....[50]....
        /*0414*/ 	.word	0x0000be30
        /*0418*/ 	.word	0x00000003
        /*041c*/ 	.word	0x00016060
        /*0420*/ 	.short	0x010a
        /*0422*/ 	.byte	0x3f
	.zero		1


	//   ....[51]....
        /*0424*/ 	.word	0x0000be80
        /*0428*/ 	.word	0x00000005
        /*042c*/ 	.word	0x00016028
        /*0430*/ 	.short	0x010a
        /*0432*/ 	.byte	0x3f
	.zero		1


	//   ....[52]....
        /*0434*/ 	.word	0x0000bed0
        /*0438*/ 	.word	0x00000004
        /*043c*/ 	.word	0x00016060
        /*0440*/ 	.short	0x010a
        /*0442*/ 	.byte	0x3f
	.zero		1


	//   ....[53]....
        /*0444*/ 	.word	0x0000bf20
        /*0448*/ 	.word	0x00000003
        /*044c*/ 	.word	0x00016028
        /*0450*/ 	.short	0x010a
        /*0452*/ 	.byte	0x3f
	.zero		1


	//   ....[54]....
        /*0454*/ 	.word	0x0000bf70
        /*0458*/ 	.word	0x00000006
        /*045c*/ 	.word	0x00016028
        /*0460*/ 	.short	0x010a
        /*0462*/ 	.byte	0x3f
	.zero		1


	//   ....[55]....
        /*0464*/ 	.word	0x0000bfc0
        /*0468*/ 	.word	0x00000006
        /*046c*/ 	.word	0x00016028
        /*0470*/ 	.short	0x010a
        /*0472*/ 	.byte	0x3f
	.zero		1


	//----- nvinfo : EIATTR_NUM_MBARRIERS
	.align		4
.L_37:
        /*0474*/ 	.byte	0x03, 0x38
        /*0476*/ 	.short	0x0018


	//----- nvinfo : EIATTR_EXIT_INSTR_OFFSETS
	.align		4
        /*0478*/ 	.byte	0x04, 0x1c
        /*047a*/ 	.short	(.L_39 - .L_38)


	//   ....[0]....
.L_38:
        /*047c*/ 	.word	0x00000990


	//   ....[1]....
        /*0480*/ 	.word	0x0000ab50


	//   ....[2]....
        /*0484*/ 	.word	0x0000ab90


	//   ....[3]....
        /*0488*/ 	.word	0x0000b5a0


	//   ....[4]....
        /*048c*/ 	.word	0x0000bb80


	//----- nvinfo : EIATTR_MAX_THREADS
	.align		4
.L_39:
        /*0490*/ 	.byte	0x04, 0x05
        /*0492*/ 	.short	(.L_41 - .L_40)
.L_40:
        /*0494*/ 	.word	0x00000180
        /*0498*/ 	.word	0x00000001
        /*049c*/ 	.word	0x00000001


	//----- nvinfo : EIATTR_CRS_STACK_SIZE
	.align		4
.L_41:
        /*04a0*/ 	.byte	0x04, 0x1e
        /*04a2*/ 	.short	(.L_43 - .L_42)
.L_42:
        /*04a4*/ 	.word	0x00000000


	//----- nvinfo : EIATTR_CBANK_PARAM_SIZE
	.align		4
.L_43:
        /*04a8*/ 	.byte	0x03, 0x19
        /*04aa*/ 	.short	0x0870


	//----- nvinfo : EIATTR_PARAM_CBANK
	.align		4
        /*04ac*/ 	.byte	0x04, 0x0a
        /*04ae*/ 	.short	(.L_45 - .L_44)
	.align		4
.L_44:
        /*04b0*/ 	.word	index@(.nv.constant0._ZN7cutlass13device_kernelINS_4fmha6kernel28FmhaKernelTmaWarpSpecializedINS1_10collective30FmhaMainloopTmaWarpSpecializedINS_6half_tEffN4cute5tupleIJNS7_1CILi128EEENS9_ILi256EEENS9_ILi32EEEEEENS8_IJiNS9_ILi1EEENS8_IJiiEEEEEESG_SG_NS4_13DefaultFusionEJEEENS4_15FmhaFwdEpilogueIS6_fNS8_IJNS9_ILi64EEESC_SB_EEEEENS2_23IndividualTileSchedulerEJEEEEEvNT_6ParamsE)
        /*04b4*/ 	.short	0x0210
        /*04b6*/ 	.short	0x0870


	//----- nvinfo : EIATTR_SW_WAR
	.align		4
.L_45:
        /*04b8*/ 	.byte	0x04, 0x36
        /*04ba*/ 	.short	(.L_47 - .L_46)
.L_46:
        /*04bc*/ 	.word	0x00000008
.L_47:


//--------------------- .nv.callgraph             --------------------------
	.section	.nv.callgraph,"",@"SHT_CUDA_CALLGRAPH"
	.align	4
	.sectionentsize	8
	.align		4
        /*0000*/ 	.word	0x00000000
	.align		4
        /*0004*/ 	.word	0xffffffff
	.align		4
        /*0008*/ 	.word	index@(_ZN7cutlass13device_kernelINS_4fmha6kernel28FmhaKernelTmaWarpSpecializedINS1_10collective30FmhaMainloopTmaWarpSpecializedINS_6half_tEffN4cute5tupleIJNS7_1CILi128EEENS9_ILi256EEENS9_ILi32EEEEEENS8_IJiNS9_ILi1EEENS8_IJiiEEEEEESG_SG_NS4_13DefaultFusionEJEEENS4_15FmhaFwdEpilogueIS6_fNS8_IJNS9_ILi64EEESC_SB_EEEEENS2_23IndividualTileSchedulerEJEEEEEvNT_6ParamsE)
	.align		4
        /*000c*/ 	.word	index@(__assertfail)
	.align		4
        /*0010*/ 	.word	0x00000000
	.align		4
        /*0014*/ 	.word	0xfffffffe
	.align		4
        /*0018*/ 	.word	0x00000000
	.align		4
        /*001c*/ 	.word	0xfffffffd
	.align		4
        /*0020*/ 	.word	0x00000000
	.align		4
        /*0024*/ 	.word	0xfffffffc


//--------------------- .nv.constant4             --------------------------
	.section	.nv.constant4,"a",@progbits
	.align	8
	.align		8
.nv.constant4:
        /*0000*/ 	.dword	__assertfail
	.align		8
        /*0008*/ 	.dword	__unnamed_1
	.align		8
        /*0010*/ 	.dword	_ZN39_INTERNAL_8405c1cd_4_k_cu_db8f70d6_27944cuda3std3__45__cpo5beginE
	.align		8
        /*0018*/ 	.dword	_ZN39_INTERNAL_8405c1cd_4_k_cu_db8f70d6_27944cuda3std3__45__cpo3endE
	.align		8
        /*0020*/ 	.dword	_ZN39_INTERNAL_8405c1cd_4_k_cu_db8f70d6_27944cuda3std3__45__cpo6cbeginE
	.align		8
        /*0028*/ 	.dword	_ZN39_INTERNAL_8405c1cd_4_k_cu_db8f70d6_27944cuda3std3__45__cpo4cendE
	.align		8
        /*0030*/ 	.dword	_ZN39_INTERNAL_8405c1cd_4_k_cu_db8f70d6_27944cuda3std3__441_GLOBAL__N__8405c1cd_4_k_cu_db8f70d6_27946ignoreE
	.align		8
        /*0038*/ 	.dword	_ZN39_INTERNAL_8405c1cd_4_k_cu_db8f70d6_27944cuda3std3__419piecewise_constructE
	.align		8
        /*0040*/ 	.dword	_ZN39_INTERNAL_8405c1cd_4_k_cu_db8f70d6_27944cuda3std3__48in_placeE
	.align		8
        /*0048*/ 	.dword	_ZN39_INTERNAL_8405c1cd_4_k_cu_db8f70d6_27944cuda3std6ranges3__45__cpo4swapE
	.align		8
        /*0050*/ 	.dword	_ZN39_INTERNAL_8405c1cd_4_k_cu_db8f70d6_27944cuda3std6ranges3__45__cpo9iter_moveE
	.align		8
        /*0058*/ 	.dword	_ZN39_INTERNAL_8405c1cd_4_k_cu_db8f70d6_27944cute7productE
	.align		8
        /*0060*/ 	.dword	_ZN39_INTERNAL_8405c1cd_4_k_cu_db8f70d6_27944cute1_E
	.align		8
        /*0068*/ 	.dword	$str$24
	.align		8
        /*0070*/ 	.dword	$str$25


//--------------------- .text._ZN7cutlass13device_kernelINS_4fmha6kernel28FmhaKernelTmaWarpSpecializedINS1_10collective30FmhaMainloopTmaWarpSpecializedINS_6half_tEffN4cute5tupleIJNS7_1CILi128EEENS9_ILi256EEENS9_ILi32EEEEEENS8_IJiNS9_ILi1EEENS8_IJiiEEEEEESG_SG_NS4_13DefaultFusionEJEEENS4_15FmhaFwdEpilogueIS6_fNS8_IJNS9_ILi64EEESC_SB_EEEEENS2_23IndividualTileSchedulerEJEEEEEvNT_6ParamsE --------------------------
	.section	.text._ZN7cutlass13device_kernelINS_4fmha6kernel28FmhaKernelTmaWarpSpecializedINS1_10collective30FmhaMainloopTmaWarpSpecializedINS_6half_tEffN4cute5tupleIJNS7_1CILi128EEENS9_ILi256EEENS9_ILi32EEEEEENS8_IJiNS9_ILi1EEENS8_IJiiEEEEEESG_SG_NS4_13DefaultFusionEJEEENS4_15FmhaFwdEpilogueIS6_fNS8_IJNS9_ILi64EEESC_SB_EEEEENS2_23IndividualTileSchedulerEJEEEEEvNT_6ParamsE,"ax",@progbits
	.align	128
.text._ZN7cutlass13device_kernelINS_4fmha6kernel28FmhaKernelTmaWarpSpecializedINS1_10collective30FmhaMainloopTmaWarpSpecializedINS_6half_tEffN4cute5tupleIJNS7_1CILi128EEENS9_ILi256EEENS9_ILi32EEEEEENS8_IJiNS9_ILi1EEENS8_IJiiEEEEEESG_SG_NS4_13DefaultFusionEJEEENS4_15FmhaFwdEpilogueIS6_fNS8_IJNS9_ILi64EEESC_SB_EEEEENS2_23IndividualTileSchedulerEJEEEEEvNT_6ParamsE:
        .type           _ZN7cutlass13device_kernelINS_4fmha6kernel28FmhaKernelTmaWarpSpecializedINS1_10collective30FmhaMainloopTmaWarpSpecializedINS_6half_tEffN4cute5tupleIJNS7_1CILi128EEENS9_ILi256EEENS9_ILi32EEEEEENS8_IJiNS9_ILi1EEENS8_IJiiEEEEEESG_SG_NS4_13DefaultFusionEJEEENS4_15FmhaFwdEpilogueIS6_fNS8_IJNS9_ILi64EEESC_SB_EEEEENS2_23IndividualTileSchedulerEJEEEEEvNT_6ParamsE,@function
        .size           _ZN7cutlass13device_kernelINS_4fmha6kernel28FmhaKernelTmaWarpSpecializedINS1_10collective30FmhaMainloopTmaWarpSpecializedINS_6half_tEffN4cute5tupleIJNS7_1CILi128EEENS9_ILi256EEENS9_ILi32EEEEEENS8_IJiNS9_ILi1EEENS8_IJiiEEEEEESG_SG_NS4_13DefaultFusionEJEEENS4_15FmhaFwdEpilogueIS6_fNS8_IJNS9_ILi64EEESC_SB_EEEEENS2_23IndividualTileSchedulerEJEEEEEvNT_6ParamsE,(.L_x_104 - _ZN7cutlass13device_kernelINS_4fmha6kernel28FmhaKernelTmaWarpSpecializedINS1_10collective30FmhaMainloopTmaWarpSpecializedINS_6half_tEffN4cute5tupleIJNS7_1CILi128EEENS9_ILi256EEENS9_ILi32EEEEEENS8_IJiNS9_ILi1EEENS8_IJiiEEEEEESG_SG_NS4_13DefaultFusionEJEEENS4_15FmhaFwdEpilogueIS6_fNS8_IJNS9_ILi64EEESC_SB_EEEEENS2_23IndividualTileSchedulerEJEEEEEvNT_6ParamsE)
        .other          _ZN7cutlass13device_kernelINS_4fmha6kernel28FmhaKernelTmaWarpSpecializedINS1_10collective30FmhaMainloopTmaWarpSpecializedINS_6half_tEffN4cute5tupleIJNS7_1CILi128EEENS9_ILi256EEENS9_ILi32EEEEEENS8_IJiNS9_ILi1EEENS8_IJiiEEEEEESG_SG_NS4_13DefaultFusionEJEEENS4_15FmhaFwdEpilogueIS6_fNS8_IJNS9_ILi64EEESC_SB_EEEEENS2_23IndividualTileSchedulerEJEEEEEvNT_6ParamsE,@"STO_CUDA_ENTRY STV_DEFAULT"
_ZN7cutlass13device_kernelINS_4fmha6kernel28FmhaKernelTmaWarpSpecializedINS1_10collective30FmhaMainloopTmaWarpSpecializedINS_6half_tEffN4cute5tupleIJNS7_1CILi128EEENS9_ILi256EEENS9_ILi32EEEEEENS8_IJiNS9_ILi1EEENS8_IJiiEEEEEESG_SG_NS4_13DefaultFusionEJEEENS4_15FmhaFwdEpilogueIS6_fNS8_IJNS9_ILi64EEESC_SB_EEEEENS2_23IndividualTileSchedulerEJEEEEEvNT_6ParamsE:
[----:B------:R-:W1:Y:S01]  /*0000*/  LDC R1, c[0x0][0x28] ;  /* 0x00000a00ff017b82 */ /* 0x000e620000000800 */
[----:B------:R-:W2:Y:S01]  /*0010*/  S2R R6, SR_TID.X ;  /* 0x0000000000067919 */ /* 0x000ea20000002100 */
[----:B------:R-:W-:Y:S01]  /*0020*/  ELECT P1, URZ, PT ;  /* 0x00000000003f782f */ /* 0x000fe20003820000 */
[----:B------:R-:W-:Y:S01]  /*0030*/  BSSY B0, `(.L_x_0) ;  /* 0x0000017000007945 */ /* 0x000fe20003800000 */
[----:B--2---:R-:W-:-:S05]  /*0040*/  SHF.R.U32.HI R0, RZ, 0x5, R6 ;  /* 0x00000005ff007819 */ /* 0x004fca0000011606 */
[----:B------:R-:W2:Y:S02]  /*0050*/  SHFL.IDX PT, R2, R0, RZ, 0x1f ;  /* 0x00001fff00027589 */ /* 0x000ea400000e0000 */
[----:B--2---:R-:W-:Y:S02]  /*0060*/  R2UR UR4, R2 ;  /* 0x00000000020472ca */ /* 0x004fe400000e0000 */
[----:B------:R-:W-:-:S06]  /*0070*/  SHF.R.U32.HI R2, RZ, 0x7, R6 ;  /* 0x00000007ff027819 */ /* 0x000fcc0000011606 */
[----:B------:R-:W2:Y:S05]  /*0080*/  SHFL.IDX PT, R2, R2, RZ, 0x1f ;  /* 0x00001fff02027589 */ /* 0x000eaa00000e0000 */
[----:B------:R-:W-:Y:S02]  /*0090*/  USHF.R.S32.HI UR5, URZ, 0x1f, UR4 ;  /* 0x0000001f3f057899 */ /* 0x000fe40008011404 */
[----:B------:R-:W-:Y:S02]  /*00a0*/  ISETP.NE.OR P0, PT, RZ, UR4, !P1 ;  /* 0x00000004ff007c0c */ /* 0x000fe4000cf05670 */
[----:B------:R-:W-:-:S04]  /*00b0*/  ULEA.HI UR5, UR5, UR4, URZ, 0x2 ;  /* 0x0000000405057291 */ /* 0x000fc8000f8f103f */
[----:B------:R-:W-:-:S04]  /*00c0*/  ULOP3.LUT UR5, UR5, 0xfffffffc, URZ, 0xc0, !UPT ;  /* 0xfffffffc05057892 */ /* 0x000fc8000f8ec03f */
[----:B------:R-:W-:-:S03]  /*00d0*/  UIADD3 UR7, UR4, -UR5, URZ ;  /* 0x8000000504077290 */ /* 0x000fc6000fffe03f */
[----:B-1----:R-:W-:Y:S09]  /*00e0*/  @P0 BRA `(.L_x_1) ;  /* 0x00000000002c0947 */ /* 0x002ff20003800000 */
[----:B------:R-:W-:Y:S02]  /*00f0*/  ULDC.64 UR4, c[0x0][0x198] ;  /* 0x0000660000047ab9 */ /* 0x000fe40000000a00 */
[----:B------:R-:W-:Y:S02]  /*0100*/  UIADD3 UR8, UP0, UR4, 0xf0, URZ ;  /* 0x000000f004087890 */ /* 0x000fe4000ff1e03f */
[----:B------:R-:W-:Y:S02]  /*0110*/  UIADD3 UR10, UP1, UR4, 0x1f0, URZ ;  /* 0x000001f0040a7890 */ /* 0x000fe4000ff3e03f */
[----:B------:R-:W-:Y:S02]  /*0120*/  UIADD3 UR4, UP2, UR4, 0x2f0, URZ ;  /* 0x000002f004047890 */ /* 0x000fe4000ff5e03f */
[----:B------:R-:W-:Y:S02]  /*0130*/  UIADD3.X UR9, URZ, UR5, URZ, UP0, !UPT ;  /* 0x000000053f097290 */ /* 0x000fe400087fe43f */
[----:B------:R-:W-:-:S02]  /*0140*/  UIADD3.X UR11, URZ, UR5, URZ, UP1, !UPT ;  /* 0x000000053f0b7290 */ /* 0x000fc40008ffe43f */
[----:B------:R-:W-:-:S05]  /*0150*/  UIADD3.X UR5, URZ, UR5, URZ, UP2, !UPT ;  /* 0x000000053f057290 */ /* 0x000fca00097fe43f */
[----:B------:R1:W-:Y:S02]  /*0160*/  UTMACCTL.PF [UR8] ;  /* 0x00000000080079b9 */ /* 0x0003e40008040000 */
[----:B------:R1:W-:Y:S02]  /*0170*/  UTMACCTL.PF [UR10] ;  /* 0x000000000a0079b9 */ /* 0x0003e40008040000 */
[----:B------:R1:W-:Y:S02]  /*0180*/  UTMACCTL.PF [UR4] ;  /* 0x00000000040079b9 */ /* 0x0003e40008040000 */
[----:B-1----:R-:W-:Y:S01]  /*0190*/  NOP ;  /* 0x0000000000007918 */ /* 0x002fe20000000000 */
.L_x_1:
[----:B------:R-:W-:Y:S05]  /*01a0*/  BSYNC B0 ;  /* 0x0000000000007941 */ /* 0x000fea0003800000 */
.L_x_0:
[----:B------:R-:W1:Y:S01]  /*01b0*/  SHFL.IDX PT, R3, R0, RZ, 0x1f ;  /* 0x00001fff00037589 */ /* 0x000e6200000e0000 */
[----:B--2---:R-:W-:Y:S01]  /*01c0*/  R2UR UR36, R2 ;  /* 0x00000000022472ca */ /* 0x004fe200000e0000 */
[----:B------:R-:W-:-:S12]  /*01d0*/  UISETP.NE.AND UP0, UPT, UR7, 0x1, UPT ;  /* 0x000000010700788c */ /* 0x000fd8000bf05270 */
[----:B------:R-:W-:Y:S02]  /*01e0*/  UIADD3 UR10, UR36, -0x1, URZ ;  /* 0xffffffff240a7890 */ /* 0x000fe4000fffe03f */
[----:B------:R-:W-:Y:S02]  /*01f0*/  UISETP.EQ.AND UP2, UPT, UR36, URZ, !UP0 ;  /* 0x0000003f2400728c */ /* 0x000fe4000c742270 */
[----:B------:R-:W-:Y:S02]  /*0200*/  UISETP.GE.U32.AND UP1, UPT, UR10, 0x4, UPT ;  /* 0x000000040a00788c */ /* 0x000fe4000bf26070 */
[----:B------:R-:W-:Y:S01]  /*0210*/  USEL UR6, URZ, 0x1, !UP2 ;  /* 0x000000013f067887 */ /* 0x000fe2000d000000 */
[----:B-1----:R-:W-:-:S03]  /*0220*/  ISETP.NE.AND P0, PT, R3, RZ, PT ;  /* 0x000000ff0300720c */ /* 0x002fc60003f05270 */
[----:B------:R-:W-:-:S10]  /*0230*/  USEL UR6, UR6, 0x2, UP1 ;  /* 0x0000000206067887 */ /* 0x000fd40008800000 */
[----:B------:R-:W-:Y:S05]  /*0240*/  @P0 BRA `(.L_x_2) ;  /* 0x0000000000480947 */ /* 0x000fea0003800000 */
[----:B------:R-:W1:Y:S01]  /*0250*/  S2UR UR11, SR_CgaCtaId ;  /* 0x00000000000b79c3 */ /* 0x000e620000008800 */
[----:B------:R-:W-:Y:S01]  /*0260*/  UMOV UR4, 0x400 ;  /* 0x0000040000047882 */ /* 0x000fe20000000000 */
[----:B------:R-:W-:Y:S01]  /*0270*/  UMOV UR5, 0x1 ;  /* 0x0000000100057882 */ /* 0x000fe20000000000 */
[----:B------:R-:W-:Y:S01]  /*0280*/  UMOV UR8, 0x80 ;  /* 0x0000008000087882 */ /* 0x000fe20000000000 */
[----:B------:R-:W-:Y:S01]  /*0290*/  ELECT P0, URZ, PT ;  /* 0x00000000003f782f */ /* 0x000fe20003800000 */
[----:B------:R-:W-:-:S04]  /*02a0*/  UIADD3 UR8, -UR8, 0x100000, URZ ;  /* 0x0010000008087890 */ /* 0x000fc8000fffe13f */
[----:B------:R-:W-:Y:S02]  /*02b0*/  USHF.L.U32 UR9, UR8, 0xb, URZ ;  /* 0x0000000b08097899 */ /* 0x000fe4000800063f */
[----:B------:R-:W-:Y:S02]  /*02c0*/  USHF.L.U32 UR8, UR8, 0x1, URZ ;  /* 0x0000000108087899 */ /* 0x000fe4000800063f */
[----:B-1----:R-:W-:Y:S02]  /*02d0*/  ULEA UR11, UR11, UR4, 0x18 ;  /* 0x000000040b0b7291 */ /* 0x002fe4000f8ec03f */
[----:B------:R-:W-:-:S04]  /*02e0*/  UIADD3 UR4, -UR5, 0x100000, URZ ;  /* 0x0010000005047890 */ /* 0x000fc8000fffe13f */
[----:B------:R-:W-:Y:S02]  /*02f0*/  USHF.L.U32 UR5, UR4, 0xb, URZ ;  /* 0x0000000b04057899 */ /* 0x000fe4000800063f */
[----:B------:R-:W-:Y:S01]  /*0300*/  USHF.L.U32 UR4, UR4, 0x1, URZ ;  /* 0x0000000104047899 */ /* 0x000fe2000800063f */
[----:B------:R-:W1:Y:S11]  /*0310*/  FENCE.VIEW.ASYNC.S ;  /* 0x00000000000073c6 */ /* 0x000e760000000000 */
[----:B-1----:R1:W2:Y:S01]  /*0320*/  SYNCS.EXCH.64 URZ, [UR11+0x16050], UR4 ;  /* 0x016050040b3f75b2 */ /* 0x0022a20008000100 */
[----:B------:R1:W3:Y:S01]  /*0330*/  SYNCS.EXCH.64 URZ, [UR11+0x16060], UR8 ;  /* 0x016060080b3f75b2 */ /* 0x0002e20008000100 */
[----:B------:R1:W4:Y:S01]  /*0340*/  SYNCS.EXCH.64 URZ, [UR11+0x16058], UR4 ;  /* 0x016058040b3f75b2 */ /* 0x0003220008000100 */
[----:B------:R1:W1:Y:S01]  /*0350*/  SYNCS.EXCH.64 URZ, [UR11+0x16068], UR8 ;  /* 0x016068080b3f75b2 */ /* 0x0002620008000100 */
[----:B------:R-:W-:Y:S01]  /*0360*/  NOP ;  /* 0x0000000000007918 */ /* 0x000fe20000000000 */
.L_x_2:
[----:B------:R-:W5:Y:S01]  /*0370*/  SHFL.IDX PT, R2, R0, RZ, 0x1f ;  /* 0x00001fff00027589 */ /* 0x000f6200000e0000 */
[----:B------:R-:W-:Y:S01]  /*0380*/  NOP ;  /* 0x0000000000007918 */ /* 0x000fe20000000000 */
[----:B-----5:R-:W-:-:S13]  /*0390*/  ISETP.NE.AND P0, PT, R2, RZ, PT ;  /* 0x000000ff0200720c */ /* 0x020fda0003f05270 */
[----:B------:R-:W-:Y:S05]  /*03a0*/  @P0 BRA `(.L_x_3) ;  /* 0x0000000000600947 */ /* 0x000fea0003800000 */
[----:B-1----:R-:W1:Y:S01]  /*03b0*/  S2UR UR5, SR_CgaCtaId ;  /* 0x00000000000579c3 */ /* 0x002e620000008800 */
[----:B------:R-:W-:Y:S01]  /*03c0*/  UMOV UR4, 0x400 ;  /* 0x0000040000047882 */ /* 0x000fe20000000000 */
[----:B------:R-:W-:Y:S01]  /*03d0*/  UMOV UR8, 0x1 ;  /* 0x0000000100087882 */ /* 0x000fe20000000000 */
[----:B------:R-:W-:Y:S01]  /*03e0*/  UMOV UR12, 0x100 ;  /* 0x00000100000c7882 */ /* 0x000fe20000000000 */
[----:B------:R-:W-:-:S04]  /*03f0*/  UIADD3 UR8, -UR8, 0x100000, URZ ;  /* 0x0010000008087890 */ /* 0x000fc8000fffe13f */
[----:B------:R-:W-:Y:S02]  /*0400*/  USHF.L.U32 UR9, UR8, 0xb, URZ ;  /* 0x0000000b08097899 */ /* 0x000fe4000800063f */
[----:B------:R-:W-:Y:S01]  /*0410*/  USHF.L.U32 UR8, UR8, 0x1, URZ ;  /* 0x0000000108087899 */ /* 0x000fe2000800063f */
[----:B------:R-:W-:Y:S01]  /*0420*/  ELECT P0, URZ, PT ;  /* 0x00000000003f782f */ /* 0x000fe20003800000 */
[----:B-1----:R-:W-:Y:S02]  /*0430*/  ULEA UR11, UR5, UR4, 0x18 ;  /* 0x00000004050b7291 */ /* 0x002fe4000f8ec03f */
[----:B------:R-:W-:-:S04]  /*0440*/  UIADD3 UR4, -UR12, 0x100000, URZ ;  /* 0x001000000c047890 */ /* 0x000fc8000fffe13f */
[----:B------:R-:W-:Y:S02]  /*0450*/  USHF.L.U32 UR5, UR4, 0xb, URZ ;  /* 0x0000000b04057899 */ /* 0x000fe4000800063f */
[----:B------:R-:W-:Y:S01]  /*0460*/  USHF.L.U32 UR4, UR4, 0x1, URZ ;  /* 0x0000000104047899 */ /* 0x000fe2000800063f */
[----:B------:R-:W1:Y:S03]  /*0470*/  FENCE.VIEW.ASYNC.S ;  /* 0x00000000000073c6 */ /* 0x000e660000000000 */
[----:B-1----:R1:W1:Y:S08]  /*0480*/  SYNCS.EXCH.64 URZ, [UR11+0x16000], UR8 ;  /* 0x016000080b3f75b2 */ /* 0x0022700008000100 */
[----:B------:R1:W1:Y:S01]  /*0490*/  SYNCS.EXCH.64 URZ, [UR11+0x16028], UR4 ;  /* 0x016028040b3f75b2 */ /* 0x0002620008000100 */
        /* <DEDUP_REMOVED lines=8> */
[----:B------:R-:W-:Y:S01]  /*0520*/  NOP ;  /* 0x0000000000007918 */ /* 0x000fe20000000000 */
.L_x_3:
        /* <DEDUP_REMOVED lines=21> */
[----:B------:R-:W-:Y:S01]  /*0680*/  NOP ;  /* 0x0000000000007918 */ /* 0x000fe20000000000 */
.L_x_4:
[----:B------:R-:W5:Y:S01]  /*0690*/  SHFL.IDX PT, R2, R0, RZ, 0x1f ;  /* 0x00001fff00027589 */ /* 0x000f6200000e0000 */
[----:B------:R-:W-:Y:S01]  /*06a0*/  ELECT P0, URZ, PT ;  /* 0x00000000003f782f */ /* 0x000fe20003800000 */
[----:B------:R-:W-:Y:S01]  /*06b0*/  NOP ;  /* 0x0000000000007918 */ /* 0x000fe20000000000 */
[----:B-1----:R-:W-:Y:S02]  /*06c0*/  UMOV UR4, 0x80 ;  /* 0x0000008000047882 */ /* 0x002fe40000000000 */
[C---:B-----5:R-:W-:Y:S02]  /*06d0*/  ISETP.NE.OR P0, PT, R2.reuse, RZ, !P0 ;  /* 0x000000ff0200720c */ /* 0x060fe40004705670 */
[----:B------:R-:W-:-:S11]  /*06e0*/  ISETP.NE.AND P2, PT, R2, RZ, PT ;  /* 0x000000ff0200720c */ /* 0x000fd60003f45270 */
[----:B------:R-:W-:Y:S01]  /*06f0*/  VOTEU.ALL UP2, P0 ;  /* 0x00000000003f7886 */ /* 0x000fe20000040000 */
[----:B------:R-:W-:Y:S01]  /*0700*/  VOTEU.ALL UP3, P0 ;  /* 0x00000000003f7886 */ /* 0x000fe20000060000 */
[----:B------:R-:W-:Y:S01]  /*0710*/  VOTEU.ALL UP4, P0 ;  /* 0x00000000003f7886 */ /* 0x000fe20000080000 */
[----:B------:R-:W-:Y:S02]  /*0720*/  VOTEU.ALL UP5, P0 ;  /* 0x00000000003f7886 */ /* 0x000fe400000a0000 */
[----:B------:R-:W1:Y:S01]  /*0730*/  @!UP2 S2UR UR9, SR_CgaCtaId ;  /* 0x000000000009a9c3 */ /* 0x000e620000008800 */
[----:B------:R-:W-:Y:S01]  /*0740*/  @!UP2 UMOV UR8, 0x400 ;  /* 0x000004000008a882 */ /* 0x000fe20000000000 */
[----:B------:R-:W-:-:S04]  /*0750*/  @!UP2 UIADD3 UR4, -UR4, 0x100000, URZ ;  /* 0x001000000404a890 */ /* 0x000fc8000fffe13f */
[----:B------:R-:W-:Y:S02]  /*0760*/  @!UP2 USHF.L.U32 UR5, UR4, 0xb, URZ ;  /* 0x0000000b0405a899 */ /* 0x000fe4000800063f */
[----:B------:R-:W-:Y:S02]  /*0770*/  @!UP2 USHF.L.U32 UR4, UR4, 0x1, URZ ;  /* 0x000000010404a899 */ /* 0x000fe4000800063f */
[----:B-1----:R-:W-:Y:S01]  /*0780*/  @!UP2 ULEA UR8, UR9, UR8, 0x18 ;  /* 0x000000080908a291 */ /* 0x002fe2000f8ec03f */
[----:B------:R-:W-:Y:S01]  /*0790*/  VOTEU.ALL UP2, P0 ;  /* 0x00000000003f7886 */ /* 0x000fe20000040000 */
[----:B------:R-:W1:Y:S10]  /*07a0*/  FENCE.VIEW.ASYNC.S ;  /* 0x00000000000073c6 */ /* 0x000e740000000000 */
[----:B-1----:R1:W1:Y:S01]  /*07b0*/  @!UP2 SYNCS.EXCH.64 URZ, [UR8+0x16090], UR4 ;  /* 0x01609004083fa5b2 */ /* 0x0022620008000100 */
[----:B------:R1:W1:Y:S01]  /*07c0*/  @!UP3 SYNCS.EXCH.64 URZ, [UR8+0x16098], UR4 ;  /* 0x01609804083fb5b2 */ /* 0x0002620008000100 */
[----:B------:R1:W1:Y:S01]  /*07d0*/  @!UP4 SYNCS.EXCH.64 URZ, [UR8+0x160a0], UR4 ;  /* 0x0160a004083fc5b2 */ /* 0x0002620008000100 */
[----:B------:R1:W1:Y:S01]  /*07e0*/  @!UP5 SYNCS.EXCH.64 URZ, [UR8+0x160a8], UR4 ;  /* 0x0160a804083fd5b2 */ /* 0x0002620008000100 */
[----:B------:R-:W-:Y:S01]  /*07f0*/  NOP ;  /* 0x0000000000007918 */ /* 0x000fe20000000000 */
[----:B------:R-:W-:Y:S05]  /*0800*/  @P2 BRA `(.L_x_5) ;  /* 0x0000000000402947 */ /* 0x000fea0003800000 */
[----:B-1----:R-:W1:Y:S01]  /*0810*/  S2UR UR5, SR_CgaCtaId ;  /* 0x00000000000579c3 */ /* 0x002e620000008800 */
[----:B------:R-:W-:Y:S01]  /*0820*/  UMOV UR4, 0x400 ;  /* 0x0000040000047882 */ /* 0x000fe20000000000 */
[----:B------:R-:W-:Y:S01]  /*0830*/  UMOV UR8, 0x20 ;  /* 0x0000002000087882 */ /* 0x000fe20000000000 */
[----:B------:R-:W-:Y:S01]  /*0840*/  UMOV UR9, 0x80 ;  /* 0x0000008000097882 */ /* 0x000fe20000000000 */
[----:B------:R-:W-:Y:S01]  /*0850*/  ELECT P0, URZ, PT ;  /* 0x00000000003f782f */ /* 0x000fe20003800000 */
[----:B-1----:R-:W-:Y:S02]  /*0860*/  ULEA UR11, UR5, UR4, 0x18 ;  /* 0x00000004050b7291 */ /* 0x002fe4000f8ec03f */
[----:B------:R-:W-:-:S04]  /*0870*/  UIADD3 UR4, -UR8, 0x100000, URZ ;  /* 0x0010000008047890 */ /* 0x000fc8000fffe13f */
[----:B------:R-:W-:Y:S02]  /*0880*/  USHF.L.U32 UR5, UR4, 0xb, URZ ;  /* 0x0000000b04057899 */ /* 0x000fe4000800063f */
[----:B------:R-:W-:Y:S02]  /*0890*/  USHF.L.U32 UR4, UR4, 0x1, URZ ;  /* 0x0000000104047899 */ /* 0x000fe4000800063f */
[----:B------:R-:W-:-:S04]  /*08a0*/  UIADD3 UR8, -UR9, 0x100000, URZ ;  /* 0x0010000009087890 */ /* 0x000fc8000fffe13f */
[----:B------:R-:W-:Y:S02]  /*08b0*/  USHF.L.U32 UR9, UR8, 0xb, URZ ;  /* 0x0000000b08097899 */ /* 0x000fe4000800063f */
[----:B------:R-:W-:Y:S01]  /*08c0*/  USHF.L.U32 UR8, UR8, 0x1, URZ ;  /* 0x0000000108087899 */ /* 0x000fe2000800063f */
[----:B------:R-:W1:Y:S03]  /*08d0*/  FENCE.VIEW.ASYNC.S ;  /* 0x00000000000073c6 */ /* 0x000e660000000000 */
[----:B-1----:R1:W1:Y:S08]  /*08e0*/  SYNCS.EXCH.64 URZ, [UR11+0x160c0], UR4 ;  /* 0x0160c0040b3f75b2 */ /* 0x0022700008000100 */
[----:B------:R1:W1:Y:S01]  /*08f0*/  SYNCS.EXCH.64 URZ, [UR11+0x160c8], UR8 ;  /* 0x0160c8080b3f75b2 */ /* 0x0002620008000100 */
[----:B------:R-:W-:Y:S01]  /*0900*/  NOP ;  /* 0x0000000000007918 */ /* 0x000fe20000000000 */
.L_x_5:
[----:B------:R-:W-:Y:S01]  /*0910*/  ISETP.NE.AND P0, PT, RZ, UR36, PT ;  /* 0x00000024ff007c0c */ /* 0x000fe2000bf05270 */
[----:B------:R-:W-:Y:S01]  /*0920*/  NOP ;  /* 0x0000000000007918 */ /* 0x000fe20000000000 */
[----:B------:R-:W-:Y:S01]  /*0930*/  MOV R0, UR7 ;  /* 0x0000000700007c02 */ /* 0x000fe20008000f00 */
[----:B-1234-:R-:W-:Y:S03]  /*0940*/  BAR.SYNC.DEFER_BLOCKING 0x0 ;  /* 0x0000000000007b1d */ /* 0x01efe60000010000 */
[----:B------:R-:W-:-:S07]  /*0950*/  ISETP.EQ.AND P2, PT, R0, 0x1, P1 ;  /* 0x000000010000780c */ /* 0x000fce0000f42270 */
[----:B------:R-:W-:Y:S06]  /*0960*/  @!P0 BRA `(.L_x_6) ;  /* 0x000000a0007c8947 */ /* 0x000fec0003800000 */
[----:B------:R-:W-:-:S06]  /*0970*/  UISETP.GT.U32.AND UP2, UPT, UR10, 0x3, UPT ;  /* 0x000000030a00788c */ /* 0x000fcc000bf44070 */
[----:B------:R-:W-:-:S13]  /*0980*/  PLOP3.LUT P0, PT, PT, PT, UP2, 0x80, 0x0 ;  /* 0x000000000000781c */ /* 0x000fda0003f0f028 */
[----:B------:R-:W-:Y:S05]  /*0990*/  @P0 EXIT ;  /* 0x000000000000094d */ /* 0x000fea0003800000 */
.L_x_7:
[----:B------:R-:W-:-:S08]  /*09a0*/  NOP ;  /* 0x0000000000007918 */ /* 0x000fd00000000000 */
[----:B------:R-:W1:Y:S02]  /*09b0*/  USETMAXREG.TRY_ALLOC.CTAPOOL UP2, 0xf0 ;  /* 0x000000f0000079c8 */ /* 0x000e640008040600 */
[----:B-1----:R-:W-:-:S13]  /*09c0*/  PLOP3.LUT P0, PT, PT, PT, UP2, 0x80, 0x0 ;  /* 0x000000000000781c */ /* 0x002fda0003f0f028 */
[----:B------:R-:W-:Y:S05]  /*09d0*/  @!P0 BRA `(.L_x_7) ;  /* 0xfffffffc00f08947 */ /* 0x000fea000383ffff */
[----:B------:R-:W-:Y:S01]  /*09e0*/  UISETP.NE.AND UP2, UPT, UR36, 0x1, UPT ;  /* 0x000000012400788c */ /* 0x000fe2000bf45270 */
[----:B------:R-:W1:Y:S01]  /*09f0*/  S2UR UR42, SR_CTAID.X ;  /* 0x00000000002a79c3 */ /* 0x000e620000002500 */
[----:B------:R-:W-:Y:S01]  /*0a00*/  UMOV UR4, URZ ;  /* 0x0000003f00047c82 */ /* 0x000fe20008000000 */
[----:B------:R-:W-:-:S03]  /*0a10*/  UMOV UR5, URZ ;  /* 0x0000003f00057c82 */ /* 0x000fc60008000000 */
[----:B------:R-:W-:-:S13]  /*0a20*/  PLOP3.LUT P0, PT, PT, PT, UP2, 0x80, 0x0 ;  /* 0x000000000000781c */ /* 0x000fda0003f0f028 */
[----:B------:R-:W-:Y:S05]  /*0a30*/  @!P0 BRA `(.L_x_8) ;  /* 0x00000000003c8947 */ /* 0x000fea0003800000 */
[----:B------:R-:W-:Y:S01]  /*0a40*/  UISETP.NE.AND UP2, UPT, UR36, 0x2, UPT ;  /* 0x000000022400788c */ /* 0x000fe2000bf45270 */
[----:B------:R-:W-:-:S05]  /*0a50*/  UMOV UR5, 0x1 ;  /* 0x0000000100057882 */ /* 0x000fca0000000000 */
[----:B------:R-:W-:-:S13]  /*0a60*/  PLOP3.LUT P1, PT, PT, PT, UP2, 0x80, 0x0 ;  /* 0x000000000000781c */ /* 0x000fda0003f2f028 */
[----:B------:R-:W-:Y:S05]  /*0a70*/  @!P1 BRA `(.L_x_8) ;  /* 0x00000000002c9947 */ /* 0x000fea0003800000 */
[----:B------:R-:W-:-:S06]  /*0a80*/  UISETP.NE.AND UP2, UPT, UR36, 0x3, UPT ;  /* 0x000000032400788c */ /* 0x000fcc000bf45270 */
[----:B------:R-:W-:-:S13]  /*0a90*/  PLOP3.LUT P1, PT, PT, PT, UP2, 0x80, 0x0 ;  /* 0x000000000000781c */ /* 0x000fda0003f2f028 */
[----:B------:R-:W-:Y:S05]  /*0aa0*/  @!P1 BRA `(.L_x_9) ;  /* 0x0000000000189947 */ /* 0x000fea0003800000 */
[----:B------:R-:W-:-:S11]  /*0ab0*/  UISETP.NE.AND UP2, UPT, UR36, 0x4, UPT ;  /* 0x000000042400788c */ /* 0x000fd6000bf45270 */
[----:B------:R-:W-:Y:S01]  /*0ac0*/  @!UP2 UMOV UR4, 0x1 ;  /* 0x000000010004a882 */ /* 0x000fe20000000000 */
[----:B------:R-:W-:Y:S01]  /*0ad0*/  @!UP2 UMOV UR5, 0x1 ;  /* 0x000000010005a882 */ /* 0x000fe20000000000 */
[----:B------:R-:W-:Y:S01]  /*0ae0*/  @UP2 UMOV UR4, URZ ;  /* 0x0000003f00042c82 */ /* 0x000fe20008000000 */
[----:B------:R-:W-:Y:S01]  /*0af0*/  @UP2 UMOV UR5, URZ ;  /* 0x0000003f00052c82 */ /* 0x000fe20008000000 */
[----:B------:R-:W-:Y:S05]  /*0b00*/  BRA `(.L_x_8) ;  /* 0x0000000000087947 */ /* 0x000fea0003800000 */
.L_x_9:
[----:B------:R-:W-:Y:S01]  /*0b10*/  UMOV UR4, 0x1 ;  /* 0x0000000100047882 */ /* 0x000fe20000000000 */
[----:B------:R-:W-:-:S05]  /*0b20*/  UMOV UR5, URZ ;  /* 0x0000003f00057c82 */ /* 0x000fca0008000000 */
.L_x_8:
[----:B------:R-:W-:Y:S05]  /*0b30*/  @!P0 BRA `(.L_x_10) ;  /* 0x00000000003c8947 */ /* 0x000fea0003800000 */
[----:B------:R-:W-:-:S06]  /*0b40*/  UISETP.NE.AND UP2, UPT, UR36, 0x2, UPT ;  /* 0x000000022400788c */ /* 0x000fcc000bf45270 */
[----:B------:R-:W-:-:S13]  /*0b50*/  PLOP3.LUT P0, PT, PT, PT, UP2, 0x80, 0x0 ;  /* 0x000000000000781c */ /* 0x000fda0003f0f028 */
[----:B------:R-:W-:Y:S05]  /*0b60*/  @!P0 BRA `(.L_x_11) ;  /* 0x0000000000288947 */ /* 0x000fea0003800000 */
[----:B------:R-:W-:-:S06]  /*0b70*/  UISETP.NE.AND UP2, UPT, UR36, 0x3, UPT ;  /* 0x000000032400788c */ /* 0x000fcc000bf45270 */
[----:B------:R-:W-:-:S13]  /*0b80*/  PLOP3.LUT P0, PT, PT, PT, UP2, 0x80, 0x0 ;  /* 0x000000000000781c */ /* 0x000fda0003f0f028 */
[----:B------:R-:W-:Y:S05]  /*0b90*/  @!P0 BRA `(.L_x_12) ;  /* 0x0000000000148947 */ /* 0x000fea0003800000 */
[----:B------:R-:W-:-:S06]  /*0ba0*/  UISETP.NE.AND UP2, UPT, UR36, 0x4, UPT ;  /* 0x000000042400788c */ /* 0x000fcc000bf45270 */
[----:B------:R-:W-:-:S13]  /*0bb0*/  PLOP3.LUT P0, PT, PT, PT, UP2, 0x80, 0x0 ;  /* 0x000000000000781c */ /* 0x000fda0003f0f028 */
[----:B------:R-:W-:Y:S05]  /*0bc0*/  @P0 BRA `(.L_x_13) ;  /* 0x00000000001c0947 */ /* 0x000fea0003800000 */
[----:B-1----:R-:W-:Y:S01]  /*0bd0*/  ULEA UR42, UR42, 0x3, 0x1 ;  /* 0x000000032a2a7891 */ /* 0x002fe2000f8e083f */
[----:B------:R-:W-:Y:S11]  /*0be0*/  BRA `(.L_x_13) ;  /* 0x0000000000147947 */ /* 0x000ff60003800000 */
.L_x_12:
[----:B-1----:R-:W-:Y:S01]  /*0bf0*/  ULEA UR42, UR42, 0x2, 0x1 ;  /* 0x000000022a2a7891 */ /* 0x002fe2000f8e083f */
[----:B------:R-:W-:Y:S11]  /*0c00*/  BRA `(.L_x_13) ;  /* 0x00000000000c7947 */ /* 0x000ff60003800000 */
.L_x_11:
[----:B-1----:R-:W-:Y:S01]  /*0c10*/  ULEA UR42, UR42, 0x1, 0x1 ;  /* 0x000000012a2a7891 */ /* 0x002fe2000f8e083f */
[----:B------:R-:W-:Y:S11]  /*0c20*/  BRA `(.L_x_13) ;  /* 0x0000000000047947 */ /* 0x000ff60003800000 */
.L_x_10:
[----:B-1----:R-:W-:-:S12]  /*0c30*/  USHF.L.U32 UR42, UR42, 0x1, URZ ;  /* 0x000000012a2a7899 */ /* 0x002fd8000800063f */
.L_x_13:
[----:B------:R-:W-:-:S04]  /*0c40*/  ULOP3.LUT UR6, UR6, 0x1, URZ, 0xfc, !UPT ;  /* 0x0000000106067892 */ /* 0x000fc8000f8efc3f */
[----:B------:R-:W-:-:S06]  /*0c50*/  UISETP.NE.AND UP2, UPT, UR6, 0x3, UPT ;  /* 0x000000030600788c */ /* 0x000fcc000bf45270 */
[----:B------:R-:W-:-:S13]  /*0c60*/  PLOP3.LUT P0, PT, PT, PT, UP2, 0x80, 0x0 ;  /* 0x000000000000781c */ /* 0x000fda0003f0f028 */
[----:B------:R-:W-:Y:S05]  /*0c70*/  @!P0 BRA `(.L_x_14) ;  /* 0x0000000000048947 */ /* 0x000fea0003800000 */
[----:B-1----:R-:W-:Y:S01]  /*0c80*/  BPT.TRAP 0x1 ;  /* 0x000000040000795c */ /* 0x002fe20000300000 */
.L_x_14:
[----:B------:R-:W2:Y:S01]  /*0c90*/  S2UR UR6, SR_CgaCtaId ;  /* 0x00000000000679c3 */ /* 0x000ea20000008800 */
[----:B------:R-:W-:Y:S01]  /*0ca0*/  UMOV UR37, 0x400 ;  /* 0x0000040000257882 */ /* 0x000fe20000000000 */
[----:B------:R-:W-:-:S04]  /*0cb0*/  MOV R0, UR4 ;  /* 0x0000000400007c02 */ /* 0x000fc80008000f00 */
[----:B------:R-:W-:Y:S01]  /*0cc0*/  SHF.L.U32 R0, R0, 0x1f, RZ ;  /* 0x0000001f00007819 */ /* 0x000fe200000006ff */
[----:B--2---:R-:W-:-:S04]  /*0cd0*/  ULEA UR37, UR6, UR37, 0x18 ;  /* 0x0000002506257291 */ /* 0x004fc8000f8ec03f */
[----:B------:R-:W-:-:S09]  /*0ce0*/  ULEA UR6, UR5, UR37, 0x3 ;  /* 0x0000002505067291 */ /* 0x000fd2000f8e183f */
[----:B------:R-:W2:Y:S02]  /*0cf0*/  SYNCS.PHASECHK.TRANS64.TRYWAIT P1, [UR6+0x16050], R0 ;  /* 0x01605000ff0075a7 */ /* 0x000ea40008020146 */
[----:B--2---:R-:W-:Y:S05]  /*0d00*/  @!P1 BRA `(.L_x_15) ;  /* 0x000000ac00a09947 */ /* 0x004fea0003800000 */
.L_x_87:
[----:B------:R-:W-:Y:S05]  /*0d10*/  @!P0 BRA `(.L_x_16) ;  /* 0x0000000000048947 */ /* 0x000fea0003800000 */
[----:B-1----:R-:W-:Y:S01]  /*0d20*/  BPT.TRAP 0x1 ;  /* 0x000000040000795c */ /* 0x002fe20000300000 */
.L_x_16:
[----:B------:R-:W-:Y:S01]  /*0d30*/  SHF.L.U32 R5, RZ, 0x1f, RZ ;  /* 0x0000001fff057819 */ /* 0x000fe200000006ff */
[----:B------:R-:W-:Y:S01]  /*0d40*/  UIADD3 UR15, UR37, 0x16090, URZ ;  /* 0x00016090250f7890 */ /* 0x000fe2000fffe03f */
[----:B------:R-:W-:Y:S02]  /*0d50*/  ISETP.NE.AND P2, PT, RZ, UR10, PT ;  /* 0x0000000aff007c0c */ /* 0x000fe4000bf45270 */
[----:B------:R-:W3:Y:S02]  /*0d60*/  SYNCS.PHASECHK.TRANS64.TRYWAIT P1, [UR37+0x16000], R5 ;  /* 0x01600005ff0075a7 */ /* 0x000ee40008020165 */
[----:B---3--:R-:W-:Y:S09]  /*0d70*/  @!P1 BRA `(.L_x_17) ;  /* 0x000000ac009c9947 */ /* 0x008ff20003800000 */
.L_x_88:
[----:B------:R-:W-:Y:S01]  /*0d80*/  ULEA UR10, UR10, UR15, 0x3 ;  /* 0x0000000f0a0a7291 */ /* 0x000fe2000f8e183f */
[----:B--2---:R-:W-:Y:S01]  /*0d90*/  SEL R0, RZ, 0x1, P2 ;  /* 0x00000001ff007807 */ /* 0x004fe20001000000 */
[----:B------:R-:W-:-:S03]  /*0da0*/  UIADD3 UR13, UR36, -0x1, URZ ;  /* 0xffffffff240d7890 */ /* 0x000fc6000fffe03f */
[----:B------:R-:W-:Y:S01]  /*0db0*/  SHF.L.U32 R0, R0, 0x1f, RZ ;  /* 0x0000001f00007819 */ /* 0x000fe200000006ff */
[----:B------:R-:W-:-:S03]  /*0dc0*/  USHF.L.U32 UR13, UR13, 0x3, URZ ;  /* 0x000000030d0d7899 */ /* 0x000fc6000800063f */
[----:B------:R-:W2:Y:S02]  /*0dd0*/  SYNCS.PHASECHK.TRANS64.TRYWAIT P1, [UR10], R0 ;  /* 0x00000000ff0075a7 */ /* 0x000ea4000802014a */
[----:B--2---:R-:W-:Y:S07]  /*0de0*/  @!P1 BRA `(.L_x_18) ;  /* 0x000000ac00989947 */ /* 0x004fee0003800000 */
.L_x_89:
[----:B------:R-:W-:Y:S01]  /*0df0*/  USHF.R.U32.HI UR4, URZ, 0x4, UR37 ;  /* 0x000000043f047899 */ /* 0x000fe20008011625 */
[----:B------:R-:W-:Y:S01]  /*0e00*/  WARPGROUP.ARRIVE ;  /* 0x00000000000079c5 */ /* 0x000fe20000000000 */
[----:B------:R-:W-:Y:S02]  /*0e10*/  UIADD3 UR6, UR37, 0x2000, URZ ;  /* 0x0000200025067890 */ /* 0x000fe4000fffe03f */
[----:B------:R-:W-:Y:S02]  /*0e20*/  ULOP3.LUT UR4, UR4, 0x3fff, URZ, 0xc0, !UPT ;  /* 0x00003fff04047892 */ /* 0x000fe4000f8ec03f */
[----:B------:R-:W-:Y:S02]  /*0e30*/  USHF.R.U32.HI UR6, URZ, 0x4, UR6 ;  /* 0x000000043f067899 */ /* 0x000fe40008011606 */
[----:B------:R-:W-:Y:S02]  /*0e40*/  ULOP3.LUT UR4, UR4, 0x10000, URZ, 0xfc, !UPT ;  /* 0x0001000004047892 */ /* 0x000fe4000f8efc3f */
[----:B------:R-:W-:-:S02]  /*0e50*/  ULOP3.LUT UR12, UR6, 0x3fff, URZ, 0xc0, !UPT ;  /* 0x00003fff060c7892 */ /* 0x000fc4000f8ec03f */
[----:B------:R-:W-:Y:S02]  /*0e60*/  ULEA UR8, UR5, UR4, 0x8 ;  /* 0x0000000405087291 */ /* 0x000fe4000f8e403f */
[----:B------:R-:W-:Y:S01]  /*0e70*/  ULOP3.LUT UR14, UR12, 0x10000, URZ, 0xfc, !UPT ;  /* 0x000100000c0e7892 */ /* 0x000fe2000f8efc3f */
[----:B------:R-:W-:Y:S01]  /*0e80*/  UMOV UR5, 0x80000020 ;  /* 0x8000002000057882 */ /* 0x000fe20000000000 */
[----:B------:R-:W-:Y:S02]  /*0e90*/  UMOV UR7, 0x80000020 ;  /* 0x8000002000077882 */ /* 0x000fe40000000000 */
[----:B------:R-:W-:Y:S01]  /*0ea0*/  UIADD3 UR10, UR14, 0x2, URZ ;  /* 0x000000020e0a7890 */ /* 0x000fe2000fffe03f */
[----:B------:R-:W-:Y:S02]  /*0eb0*/  UMOV UR4, UR8 ;  /* 0x0000000800047c82 */ /* 0x000fe40008000000 */
[----:B------:R-:W-:Y:S01]  /*0ec0*/  UMOV UR6, UR14 ;  /* 0x0000000e00067c82 */ /* 0x000fe20008000000 */
[----:B------:R-:W-:Y:S01]  /*0ed0*/  UIADD3 UR8, UR8, 0x2, URZ ;  /* 0x0000000208087890 */ /* 0x000fe2000fffe03f */
[----:B------:R-:W-:Y:S01]  /*0ee0*/  HGMMA.64x256x16.F32 R24, gdesc[UR4], RZ, !UPT, gsb0 ;  /* 0x03e00000041879f0 */ /* 0x000fe2000c0008ff */
[----:B------:R-:W-:Y:S01]  /*0ef0*/  UMOV UR9, 0x80000020 ;  /* 0x8000002000097882 */ /* 0x000fe20000000000 */
[----:B------:R-:W-:Y:S01]  /*0f00*/  UMOV UR11, 0x80000020 ;  /* 0x80000020000b7882 */ /* 0x000fe20000000000 */
[----:B------:R-:W-:Y:S01]  /*0f10*/  ULDC UR6, c[0x0][0x604] ;  /* 0x0001810000067ab9 */ /* 0x000fe20000000800 */
[----:B------:R-:W-:-:S02]  /*0f20*/  WARPGROUP.DEPBAR.LE gsb0, 0x0 ;  /* 0x00008000000079c5 */ /* 0x000fc40000010000 */
[----:B------:R-:W-:-:S15]  /*0f30*/  WARPGROUP.ARRIVE ;  /* 0x00000000000079c5 */ /* 0x000fde0000000000 */
[----:B------:R-:W-:-:S07]  /*0f40*/  NOP ;  /* 0x0000000000007918 */ /* 0x000fce0000000000 */
[----:B------:R-:W-:Y:S03]  /*0f50*/  HGMMA.64x256x16.F32 R24, gdesc[UR8], R24, gsb0 ;  /* 0x03e00000081879f0 */ /* 0x000fe60008000818 */
[----:B------:R-:W-:Y:S02]  /*0f60*/  WARPGROUP.DEPBAR.LE gsb0, 0x0 ;  /* 0x00008000000079c5 */ /* 0x000fe40000010000 */
[----:B--2---:R-:W-:-:S04]  /*0f70*/  FMNMX R3, R24, R25, !PT ;  /* 0x0000001918037209 */ /* 0x004fc80007800000 */
[----:B------:R-:W-:-:S04]  /*0f80*/  FMNMX R0, R28, R3, !PT ;  /* 0x000000031c007209 */ /* 0x000fc80007800000 */
        /* <DEDUP_REMOVED lines=60> */
[----:B------:R-:W-:-:S05]  /*1350*/  FMNMX R3, R149, R0, !PT ;  /* 0x0000000095037209 */ /* 0x000fca0007800000 */
[----:B------:R-:W2:Y:S02]  /*1360*/  SHFL.BFLY PT, R0, R3, 0x1, 0x1f ;  /* 0x0c201f0003007f89 */ /* 0x000ea400000e0000 */
[----:B--2---:R-:W-:Y:S02]  /*1370*/  FMNMX R4, R3, R0, !PT ;  /* 0x0000000003047209 */ /* 0x004fe40007800000 */
[----:B------:R-:W-:-:S03]  /*1380*/  FMNMX R3, R26, R27, !PT ;  /* 0x0000001b1a037209 */ /* 0x000fc60007800000 */
[----:B------:R-:W2:Y:S02]  /*1390*/  SHFL.BFLY PT, R7, R4, 0x2, 0x1f ;  /* 0x0c401f0004077f89 */ /* 0x000ea400000e0000 */
[----:B--2---:R-:W-:Y:S02]  /*13a0*/  FMNMX R0, R4, R7, !PT ;  /* 0x0000000704007209 */ /* 0x004fe40007800000 */
[----:B------:R-:W-:Y:S02]  /*13b0*/  FMNMX R4, R30, R3, !PT ;  /* 0x000000031e047209 */ /* 0x000fe40007800000 */
[C---:B------:R-:W-:Y:S02]  /*13c0*/  FSETP.NEU.AND P1, PT, R0.reuse, -INF , PT ;  /* 0xff8000000000780b */ /* 0x040fe40003f2d000 */
[----:B------:R-:W-:Y:S02]  /*13d0*/  FMNMX R3, R31, R4, !PT ;  /* 0x000000041f037209 */ /* 0x000fe40007800000 */
[----:B------:R-:W-:-:S02]  /*13e0*/  FSEL R2, R0, RZ, P1 ;  /* 0x000000ff00027208 */ /* 0x000fc40000800000 */
[----:B------:R-:W-:-:S03]  /*13f0*/  FMNMX R4, R34, R3, !PT ;  /* 0x0000000322047209 */ /* 0x000fc60007800000 */
[----:B------:R-:W-:Y:S01]  /*1400*/  FMUL R2, R2, UR6 ;  /* 0x0000000602027c20 */ /* 0x000fe20008400000 */
[----:B------:R-:W-:-:S03]  /*1410*/  FMNMX R3, R35, R4, !PT ;  /* 0x0000000423037209 */ /* 0x000fc60007800000 */
[--C-:B------:R-:W-:Y:S01]  /*1420*/  FFMA R7, R25, UR6, -R2.reuse ;  /* 0x0000000619077c23 */ /* 0x100fe20008000802 */
[--C-:B------:R-:W-:Y:S01]  /*1430*/  FFMA R6, R28, UR6, -R2.reuse ;  /* 0x000000061c067c23 */ /* 0x100fe20008000802 */
[--C-:B------:R-:W-:Y:S01]  /*1440*/  FFMA R13, R37, UR6, -R2.reuse ;  /* 0x00000006250d7c23 */ /* 0x100fe20008000802 */
[--C-:B------:R-:W-:Y:S01]  /*1450*/  FFMA R9, R29, UR6, -R2.reuse ;  /* 0x000000061d097c23 */ /* 0x100fe20008000802 */
[--C-:B------:R-:W-:Y:S01]  /*1460*/  FFMA R11, R33, UR6, -R2.reuse ;  /* 0x00000006210b7c23 */ /* 0x100fe20008000802 */
[----:B------:R-:W-:Y:S01]  /*1470*/  FSETP.GEU.AND P1, PT, R7, -126, PT ;  /* 0xc2fc00000700780b */ /* 0x000fe20003f2e000 */
        /* <DEDUP_REMOVED lines=11> */
[--C-:B------:R-:W-:Y:S01]  /*1530*/  FFMA R8, R36, UR6, -R2.reuse ;  /* 0x0000000624087c23 */ /* 0x100fe20008000802 */
[----:B------:R-:W-:Y:S01]  /*1540*/  @!P1 FMUL R7, R7, 0.5 ;  /* 0x3f00000007079820 */ /* 0x000fe20000400000 */
[--C-:B------:R-:W-:Y:S01]  /*1550*/  FFMA R10, R44, UR6, -R2.reuse ;  /* 0x000000062c0a7c23 */ /* 0x100fe20008000802 */
[----:B------:R-:W-:Y:S01]  /*1560*/  @!P2 FMUL R6, R6, 0.5 ;  /* 0x3f0000000606a820 */ /* 0x000fe20000400000 */
[--C-:B------:R-:W-:Y:S01]  /*1570*/  FFMA R12, R52, UR6, -R2.reuse ;  /* 0x00000006340c7c23 */ /* 0x100fe20008000802 */
[----:B------:R-:W-:Y:S01]  /*1580*/  @!P3 FMUL R9, R9, 0.5 ;  /* 0x3f0000000909b820 */ /* 0x000fe20000400000 */
[----:B------:R-:W-:Y:S01]  /*1590*/  FMNMX R4, R38, R3, !PT ;  /* 0x0000000326047209 */ /* 0x000fe20007800000 */
[----:B------:R-:W2:Y:S01]  /*15a0*/  MUFU.EX2 R7, R7 ;  /* 0x0000000700077308 */ /* 0x000ea20000000800 */
[----:B------:R-:W-:Y:S01]  /*15b0*/  @!P5 FMUL R11, R11, 0.5 ;  /* 0x3f0000000b0bd820 */ /* 0x000fe20000400000 */
[----:B------:R-:W-:Y:S01]  /*15c0*/  @!P6 FMUL R24, R24, 0.5 ;  /* 0x3f0000001818e820 */ /* 0x000fe20000400000 */
[----:B------:R-:W-:Y:S01]  /*15d0*/  FMNMX R3, R39, R4, !PT ;  /* 0x0000000427037209 */ /* 0x000fe20007800000 */
[----:B------:R-:W-:Y:S01]  /*15e0*/  @!P4 FMUL R28, R28, 0.5 ;  /* 0x3f0000001c1cc820 */ /* 0x000fe20000400000 */
[--C-:B------:R-:W-:Y:S01]  /*15f0*/  FFMA R25, R61, UR6, -R2.reuse ;  /* 0x000000063d197c23 */ /* 0x100fe20008000802 */
[--C-:B------:R-:W-:Y:S01]  /*1600*/  FFMA R21, R53, UR6, -R2.reuse ;  /* 0x0000000635157c23 */ /* 0x100fe20008000802 */
[----:B------:R-:W-:Y:S01]  /*1610*/  FMNMX R4, R42, R3, !PT ;  /* 0x000000032a047209 */ /* 0x000fe20007800000 */
[----:B------:R-:W3:Y:S01]  /*1620*/  MUFU.EX2 R6, R6 ;  /* 0x0000000600067308 */ /* 0x000ee20000000800 */
[--C-:B------:R-:W-:Y:S01]  /*1630*/  FFMA R23, R57, UR6, -R2.reuse ;  /* 0x0000000639177c23 */ /* 0x100fe20008000802 */
[--C-:B------:R-:W-:Y:S01]  /*1640*/  FFMA R36, R48, UR6, -R2.reuse ;  /* 0x0000000630247c23 */ /* 0x100fe20008000802 */
[----:B------:R-:W-:Y:S01]  /*1650*/  FMNMX R3, R43, R4, !PT ;  /* 0x000000042b037209 */ /* 0x000fe20007800000 */
[--C-:B------:R-:W-:Y:S01]  /*1660*/  FFMA R40, R56, UR6, -R2.reuse ;  /* 0x0000000638287c23 */ /* 0x100fe20008000802 */
[--C-:B------:R-:W-:Y:S01]  /*1670*/  FFMA R44, R64, UR6, -R2.reuse ;  /* 0x00000006402c7c23 */ /* 0x100fe20008000802 */
[--C-:B------:R-:W-:Y:S01]  /*1680*/  FFMA R37, R73, UR6, -R2.reuse ;  /* 0x0000000649257c23 */ /* 0x100fe20008000802 */
[----:B------:R-:W-:Y:S01]  /*1690*/  FMNMX R4, R46, R3, !PT ;  /* 0x000000032e047209 */ /* 0x000fe20007800000 */
[----:B------:R-:W4:Y:S01]  /*16a0*/  MUFU.EX2 R9, R9 ;  /* 0x0000000900097308 */ /* 0x000f220000000800 */
[----:B--2---:R-:W-:Y:S01]  /*16b0*/  @!P1 FMUL R7, R7, R7 ;  /* 0x0000000707079220 */ /* 0x004fe20000400000 */
[----:B------:R-:W-:Y:S01]  /*16c0*/  FSETP.GEU.AND P1, PT, R13, -126, PT ;  /* 0xc2fc00000d00780b */ /* 0x000fe20003f2e000 */
[--C-:B------:R-:W-:Y:S01]  /*16d0*/  FFMA R29, R65, UR6, -R2.reuse ;  /* 0x00000006411d7c23 */ /* 0x100fe20008000802 */
[----:B------:R-:W-:Y:S01]  /*16e0*/  FMNMX R3, R47, R4, !PT ;  /* 0x000000042f037209 */ /* 0x000fe20007800000 */
[--C-:B------:R-:W-:Y:S01]  /*16f0*/  FFMA R33, R69, UR6, -R2.reuse ;  /* 0x0000000645217c23 */ /* 0x100fe20008000802 */
[--C-:B------:R-:W-:Y:S01]  /*1700*/  FFMA R14, R60, UR6, -R2.reuse ;  /* 0x000000063c0e7c23 */ /* 0x100fe20008000802 */
[--C-:B------:R-:W-:Y:S01]  /*1710*/  FFMA R16, R68, UR6, -R2.reuse ;  /* 0x0000000644107c23 */ /* 0x100fe20008000802 */
[----:B------:R-:W2:Y:S01]  /*1720*/  MUFU.EX2 R11, R11 ;  /* 0x0000000b000b7308 */ /* 0x000ea20000000800 */
[----:B---3--:R-:W-:Y:S01]  /*1730*/  @!P2 FMUL R6, R6, R6 ;  /* 0x000000060606a220 */ /* 0x008fe20000400000 */
[----:B------:R-:W-:Y:S01]  /*1740*/  FSETP.GEU.AND P2, PT, R32, -126, PT ;  /* 0xc2fc00002000780b */ /* 0x000fe20003f4e000 */
[--C-:B------:R-:W-:Y:S01]  /*1750*/  FFMA R18, R76, UR6, -R2.reuse ;  /* 0x000000064c127c23 */ /* 0x100fe20008000802 */
[----:B------:R-:W-:Y:S01]  /*1760*/  FMNMX R4, R50, R3, !PT ;  /* 0x0000000332047209 */ /* 0x000fe20007800000 */
[--C-:B------:R-:W-:Y:S01]  /*1770*/  FFMA R49, R85, UR6, -R2.reuse ;  /* 0x0000000655317c23 */ /* 0x100fe20008000802 */
[--C-:B------:R-:W-:Y:S01]  /*1780*/  FFMA R41, R77, UR6, -R2.reuse ;  /* 0x000000064d297c23 */ /* 0x100fe20008000802 */
[----:B------:R-:W-:Y:S01]  /*1790*/  @!P1 FMUL R13, R13, 0.5 ;  /* 0x3f0000000d0d9820 */ /* 0x000fe20000400000 */
[----:B------:R-:W3:Y:S01]  /*17a0*/  MUFU.EX2 R24, R24 ;  /* 0x0000001800187308 */ /* 0x000ee20000000800 */
[----:B----4-:R-:W-:Y:S01]  /*17b0*/  @!P3 FMUL R9, R9, R9 ;  /* 0x000000090909b220 */ /* 0x010fe20000400000 */
[----:B------:R-:W-:Y:S01]  /*17c0*/  FSETP.GEU.AND P3, PT, R15, -126, PT ;  /* 0xc2fc00000f00780b */ /* 0x000fe20003f6e000 */
[--C-:B------:R-:W-:Y:S01]  /*17d0*/  FFMA R45, R81, UR6, -R2.reuse ;  /* 0x00000006512d7c23 */ /* 0x100fe20008000802 */
[----:B------:R-:W-:Y:S01]  /*17e0*/  FMNMX R3, R51, R4, !PT ;  /* 0x0000000433037209 */ /* 0x000fe20007800000 */
[--C-:B------:R-:W-:Y:S01]  /*17f0*/  FFMA R48, R72, UR6, -R2.reuse ;  /* 0x0000000648307c23 */ /* 0x100fe20008000802 */
[--C-:B------:R-:W-:Y:S01]  /*1800*/  FFMA R52, R80, UR6, -R2.reuse ;  /* 0x0000000650347c23 */ /* 0x100fe20008000802 */
[----:B------:R-:W-:Y:S01]  /*1810*/  @!P2 FMUL R32, R32, 0.5 ;  /* 0x3f0000002020a820 */ /* 0x000fe20000400000 */
[----:B------:R-:W4:Y:S01]  /*1820*/  MUFU.EX2 R13, R13 ;  /* 0x0000000d000d7308 */ /* 0x000f220000000800 */
[----:B--2---:R-:W-:Y:S01]  /*1830*/  @!P5 FMUL R11, R11, R11 ;  /* 0x0000000b0b0bd220 */ /* 0x004fe20000400000 */
[----:B------:R-:W-:Y:S01]  /*1840*/  FSETP.GEU.AND P5, PT, R17, -126, PT ;  /* 0xc2fc00001100780b */ /* 0x000fe20003fae000 */
[--C-:B------:R-:W-:Y:S01]  /*1850*/  FFMA R53, R88, UR6, -R2.reuse ;  /* 0x0000000658357c23 */ /* 0x100fe20008000802 */
[----:B------:R-:W-:Y:S01]  /*1860*/  FMNMX R4, R54, R3, !PT ;  /* 0x0000000336047209 */ /* 0x000fe20007800000 */
[--C-:B------:R-:W-:Y:S01]  /*1870*/  FFMA R60, R97, UR6, -R2.reuse ;  /* 0x00000006613c7c23 */ /* 0x100fe20008000802 */
[--C-:B------:R-:W-:Y:S01]  /*1880*/  FFMA R56, R89, UR6, -R2.reuse ;  /* 0x0000000659387c23 */ /* 0x100fe20008000802 */
[----:B------:R-:W-:Y:S01]  /*1890*/  @!P3 FMUL R15, R15, 0.5 ;  /* 0x3f0000000f0fb820 */ /* 0x000fe20000400000 */
        /* <DEDUP_REMOVED lines=78> */
[----:B------:R-:W-:Y:S01]  /*1d80*/  FFMA R112, R149, UR6, -R2 ;  /* 0x0000000695707c23 */ /* 0x000fe20008000802 */
[----:B------:R-:W-:Y:S01]  /*1d90*/  @!P4 FMUL R40, R40, 0.5 ;  /* 0x3f0000002828c820 */ /* 0x000fe20000400000 */
[----:B------:R-:W3:Y:S01]  /*1da0*/  MUFU.EX2 R23, R23 ;  /* 0x0000001700177308 */ /* 0x000ee20000000800 */
[----:B----4-:R-:W-:Y:S01]  /*1db0*/  @!P3 FMUL R21, R21, R21 ;  /* 0x000000151515b220 */ /* 0x010fe20000400000 */
[----:B------:R-:W-:-:S02]  /*1dc0*/  FSETP.GEU.AND P3, PT, R29, -126, PT ;  /* 0xc2fc00001d00780b */ /* 0x000fc40003f6e000 */
[----:B------:R-:W-:-:S03]  /*1dd0*/  FMNMX R3, R75, R4, !PT ;  /* 0x000000044b037209 */ /* 0x000fc60007800000 */
[----:B------:R-:W-:Y:S01]  /*1de0*/  @!P2 FMUL R44, R44, 0.5 ;  /* 0x3f0000002c2ca820 */ /* 0x000fe20000400000 */
[----:B------:R-:W4:Y:S01]  /*1df0*/  MUFU.EX2 R36, R36 ;  /* 0x0000002400247308 */ /* 0x000f220000000800 */
[----:B--2---:R-:W-:Y:S01]  /*1e00*/  @!P1 FMUL R25, R25, R25 ;  /* 0x0000001919199220 */ /* 0x004fe20000400000 */
[----:B------:R-:W-:Y:S02]  /*1e10*/  FSETP.GEU.AND P1, PT, R37, -126, PT ;  /* 0xc2fc00002500780b */ /* 0x000fe40003f2e000 */
[----:B------:R-:W-:-:S03]  /*1e20*/  FMNMX R4, R78, R3, !PT ;  /* 0x000000034e047209 */ /* 0x000fc60007800000 */
[----:B------:R-:W-:Y:S01]  /*1e30*/  @!P3 FMUL R29, R29, 0.5 ;  /* 0x3f0000001d1db820 */ /* 0x000fe20000400000 */
[----:B------:R-:W2:Y:S01]  /*1e40*/  MUFU.EX2 R40, R40 ;  /* 0x0000002800287308 */ /* 0x000ea20000000800 */
[----:B---3--:R-:W-:Y:S01]  /*1e50*/  @!P5 FMUL R23, R23, R23 ;  /* 0x000000171717d220 */ /* 0x008fe20000400000 */
[----:B------:R-:W-:Y:S02]  /*1e60*/  FSETP.GEU.AND P5, PT, R33, -126, PT ;  /* 0xc2fc00002100780b */ /* 0x000fe40003fae000 */
[----:B------:R-:W-:-:S03]  /*1e70*/  FMNMX R3, R79, R4, !PT ;  /* 0x000000044f037209 */ /* 0x000fc60007800000 */
[----:B------:R-:W-:Y:S01]  /*1e80*/  @!P1 FMUL R37, R37, 0.5 ;  /* 0x3f00000025259820 */ /* 0x000fe20000400000 */
[----:B------:R-:W3:Y:S01]  /*1e90*/  MUFU.EX2 R44, R44 ;  /* 0x0000002c002c7308 */ /* 0x000ee20000000800 */
[----:B----4-:R-:W-:Y:S01]  /*1ea0*/  @!P6 FMUL R36, R36, R36 ;  /* 0x000000242424e220 */ /* 0x010fe20000400000 */
[----:B------:R-:W-:Y:S02]  /*1eb0*/  FSETP.GEU.AND P6, PT, R14, -126, PT ;  /* 0xc2fc00000e00780b */ /* 0x000fe40003fce000 */
        /* <DEDUP_REMOVED lines=49> */
[----:B------:R-:W-:Y:S02]  /*21d0*/  FMNMX R4, R102, R3, !PT ;  /* 0x0000000366047209 */ /* 0x000fe40007800000 */
[----:B------:R-:W-:Y:S02]  /*21e0*/  FSETP.GEU.AND P3, PT, R56, -126, PT ;  /* 0xc2fc00003800780b */ /* 0x000fe40003f6e000 */
[----:B------:R-:W-:Y:S01]  /*21f0*/  FMNMX R3, R103, R4, !PT ;  /* 0x0000000467037209 */ /* 0x000fe20007800000 */
[----:B------:R-:W-:Y:S01]  /*2200*/  @!P1 FMUL R60, R60, 0.5 ;  /* 0x3f0000003c3c9820 */ /* 0x000fe20000400000 */
[----:B------:R-:W2:Y:S01]  /*2210*/  MUFU.EX2 R52, R52 ;  /* 0x0000003400347308 */ /* 0x000ea20000000800 */
[----:B---3--:R-:W-:Y:S01]  /*2220*/  @!P5 FMUL R45, R45, R45 ;  /* 0x0000002d2d2dd220 */ /* 0x008fe20000400000 */
[----:B------:R-:W-:-:S02]  /*2230*/  FSETP.GEU.AND P5, PT, R22, -126, PT ;  /* 0xc2fc00001600780b */ /* 0x000fc40003fae000 */
[----:B------:R-:W-:-:S04]  /*2240*/  FMNMX R4, R106, R3, !PT ;  /* 0x000000036a047209 */ /* 0x000fc80007800000 */
[----:B------:R-:W3:Y:S01]  /*2250*/  MUFU.EX2 R53, R53 ;  /* 0x0000003500357308 */ /* 0x000ee20000000800 */
[----:B----4-:R-:W-:Y:S01]  /*2260*/  @!P6 FMUL R48, R48, R48 ;  /* 0x000000303030e220 */ /* 0x010fe20000400000 */
[----:B------:R-:W-:Y:S01]  /*2270*/  FSETP.GEU.AND P6, PT, R20, -126, PT ;  /* 0xc2fc00001400780b */ /* 0x000fe20003fce000 */
[----:B------:R-:W-:Y:S01]  /*2280*/  @!P3 FMUL R56, R56, 0.5 ;  /* 0x3f0000003838b820 */ /* 0x000fe20000400000 */
        /* <DEDUP_REMOVED lines=13> */
[----:B------:R-:W-:Y:S01]  /*2360*/  FMNMX R4, R114, R3, !PT ;  /* 0x0000000372047209 */ /* 0x000fe20007800000 */
[----:B----4-:R-:W-:Y:S01]  /*2370*/  @!P1 FMUL R60, R60, R60 ;  /* 0x0000003c3c3c9220 */ /* 0x010fe20000400000 */
[----:B------:R-:W-:Y:S02]  /*2380*/  FSETP.GEU.AND P1, PT, R72, -126, PT ;  /* 0xc2fc00004800780b */ /* 0x000fe40003f2e000 */
[----:B------:R-:W-:Y:S02]  /*2390*/  FMNMX R3, R115, R4, !PT ;  /* 0x0000000473037209 */ /* 0x000fe40007800000 */
[----:B------:R-:W-:Y:S01]  /*23a0*/  @!P2 FMUL R65, R65, 0.5 ;  /* 0x3f0000004141a820 */ /* 0x000fe20000400000 */
[----:B------:R-:W4:Y:S01]  /*23b0*/  MUFU.EX2 R20, R20 ;  /* 0x0000001400147308 */ /* 0x000f220000000800 */
[----:B------:R-:W-:Y:S01]  /*23c0*/  FMNMX R4, R118, R3, !PT ;  /* 0x0000000376047209 */ /* 0x000fe20007800000 */
[----:B--2---:R-:W-:Y:S01]  /*23d0*/  @!P3 FMUL R56, R56, R56 ;  /* 0x000000383838b220 */ /* 0x004fe20000400000 */
[----:B------:R-:W-:-:S02]  /*23e0*/  FSETP.GEU.AND P3, PT, R64, -126, PT ;  /* 0xc2fc00004000780b */ /* 0x000fc40003f6e000 */
[----:B------:R-:W-:-:S03]  /*23f0*/  FMNMX R3, R119, R4, !PT ;  /* 0x0000000477037209 */ /* 0x000fc60007800000 */
[----:B------:R-:W2:Y:S01]  /*2400*/  MUFU.EX2 R57, R57 ;  /* 0x0000003900397308 */ /* 0x000ea20000000800 */
[----:B---3--:R-:W-:Y:S01]  /*2410*/  @!P5 FMUL R22, R22, R22 ;  /* 0x000000161616d220 */ /* 0x008fe20000400000 */
[----:B------:R-:W-:Y:S01]  /*2420*/  FSETP.GEU.AND P5, PT, R68, -126, PT ;  /* 0xc2fc00004400780b */ /* 0x000fe20003fae000 */
[----:B------:R-:W-:Y:S01]  /*2430*/  @!P1 FMUL R72, R72, 0.5 ;  /* 0x3f00000048489820 */ /* 0x000fe20000400000 */
[----:B------:R-:W-:-:S04]  /*2440*/  FMNMX R4, R122, R3, !PT ;  /* 0x000000037a047209 */ /* 0x000fc80007800000 */
[----:B------:R-:W3:Y:S01]  /*2450*/  MUFU.EX2 R65, R65 ;  /* 0x0000004100417308 */ /* 0x000ee20000000800 */
[----:B----4-:R-:W-:Y:S01]  /*2460*/  @!P6 FMUL R20, R20, R20 ;  /* 0x000000141414e220 */ /* 0x010fe20000400000 */
[----:B------:R-:W-:Y:S01]  /*2470*/  FSETP.GEU.AND P6, PT, R61, -126, PT ;  /* 0xc2fc00003d00780b */ /* 0x000fe20003fce000 */
[----:B------:R-:W-:Y:S01]  /*2480*/  @!P3 FMUL R64, R64, 0.5 ;  /* 0x3f0000004040b820 */ /* 0x000fe20000400000 */
[----:B------:R-:W-:-:S03]  /*2490*/  FMNMX R3, R123, R4, !PT ;  /* 0x000000047b037209 */ /* 0x000fc60007800000 */
[----:B------:R-:W-:Y:S01]  /*24a0*/  @!P5 FMUL R68, R68, 0.5 ;  /* 0x3f0000004444d820 */ /* 0x000fe20000400000 */
[----:B------:R-:W-:Y:S01]  /*24b0*/  FMNMX R4, R126, R3, !PT ;  /* 0x000000037e047209 */ /* 0x000fe20007800000 */
[----:B--2---:R-:W-:Y:S01]  /*24c0*/  @!P4 FMUL R57, R57, R57 ;  /* 0x000000393939c220 */ /* 0x004fe20000400000 */
[----:B------:R-:W-:Y:S01]  /*24d0*/  FSETP.GEU.AND P4, PT, R69, -126, PT ;  /* 0xc2fc00004500780b */ /* 0x000fe20003f8e000 */
[----:B------:R-:W2:Y:S01]  /*24e0*/  MUFU.EX2 R72, R72 ;  /* 0x0000004800487308 */ /* 0x000ea20000000800 */
[----:B------:R-:W-:-:S03]  /*24f0*/  FMNMX R3, R127, R4, !PT ;  /* 0x000000047f037209 */ /* 0x000fc60007800000 */
[----:B------:R-:W-:Y:S01]  /*2500*/  @!P6 FMUL R61, R61, 0.5 ;  /* 0x3f0000003d3de820 */ /* 0x000fe20000400000 */
[----:B------:R-:W-:Y:S01]  /*2510*/  FMNMX R4, R130, R3, !PT ;  /* 0x0000000382047209 */ /* 0x000fe20007800000 */
[----:B---3--:R-:W-:Y:S01]  /*2520*/  @!P2 FMUL R65, R65, R65 ;  /* 0x000000414141a220 */ /* 0x008fe20000400000 */
[----:B------:R-:W-:Y:S01]  /*2530*/  FSETP.GEU.AND P2, PT, R77, -126, PT ;  /* 0xc2fc00004d00780b */ /* 0x000fe20003f4e000 */
[----:B------:R-:W3:Y:S01]  /*2540*/  MUFU.EX2 R64, R64 ;  /* 0x0000004000407308 */ /* 0x000ee20000000800 */
[----:B------:R-:W-:-:S03]  /*2550*/  FMNMX R3, R131, R4, !PT ;  /* 0x0000000483037209 */ /* 0x000fc60007800000 */
[----:B------:R-:W-:Y:S01]  /*2560*/  @!P4 FMUL R69, R69, 0.5 ;  /* 0x3f0000004545c820 */ /* 0x000fe20000400000 */
[----:B------:R-:W-:-:S03]  /*2570*/  FMNMX R4, R134, R3, !PT ;  /* 0x0000000386047209 */ /* 0x000fc60007800000 */
[----:B------:R-:W4:Y:S01]  /*2580*/  MUFU.EX2 R68, R68 ;  /* 0x0000004400447308 */ /* 0x000f220000000800 */
[----:B------:R-:W-:Y:S01]  /*2590*/  FMNMX R3, R135, R4, !PT ;  /* 0x0000000487037209 */ /* 0x000fe20007800000 */
[----:B--2---:R-:W-:Y:S01]  /*25a0*/  @!P1 FMUL R72, R72, R72 ;  /* 0x0000004848489220 */ /* 0x004fe20000400000 */
[----:B------:R-:W-:Y:S01]  /*25b0*/  FSETP.GEU.AND P1, PT, R84, -126, PT ;  /* 0xc2fc00005400780b */ /* 0x000fe20003f2e000 */
[----:B------:R-:W-:Y:S01]  /*25c0*/  @!P2 FMUL R77, R77, 0.5 ;  /* 0x3f0000004d4da820 */ /* 0x000fe20000400000 */
[----:B------:R-:W-:-:S03]  /*25d0*/  FMNMX R4, R138, R3, !PT ;  /* 0x000000038a047209 */ /* 0x000fc60007800000 */
[----:B------:R-:W2:Y:S01]  /*25e0*/  MUFU.EX2 R61, R61 ;  /* 0x0000003d003d7308 */ /* 0x000ea20000000800 */
[----:B---3--:R-:W-:Y:S01]  /*25f0*/  @!P3 FMUL R64, R64, R64 ;  /* 0x000000404040b220 */ /* 0x008fe20000400000 */
[----:B------:R-:W-:Y:S02]  /*2600*/  FSETP.GEU.AND P3, PT, R76, -126, PT ;  /* 0xc2fc00004c00780b */ /* 0x000fe40003f6e000 */
        /* <DEDUP_REMOVED lines=12> */
[----:B------:R-:W-:Y:S01]  /*26d0*/  FMNMX R4, R146, R3, !PT ;  /* 0x0000000392047209 */ /* 0x000fe20007800000 */
[----:B---3--:R-:W-:Y:S01]  /*26e0*/  @!P4 FMUL R69, R69, R69 ;  /* 0x000000454545c220 */ /* 0x008fe20000400000 */
[----:B------:R-:W-:Y:S01]  /*26f0*/  FSETP.GEU.AND P4, PT, R81, -126, PT ;  /* 0xc2fc00005100780b */ /* 0x000fe20003f8e000 */
[----:B------:R-:W2:Y:S01]  /*2700*/  MUFU.EX2 R84, R84 ;  /* 0x0000005400547308 */ /* 0x000ea20000000800 */
[----:B------:R-:W-:-:S03]  /*2710*/  FMNMX R3, R147, R4, !PT ;  /* 0x0000000493037209 */ /* 0x000fc60007800000 */
[----:B------:R-:W-:Y:S01]  /*2720*/  @!P6 FMUL R73, R73, 0.5 ;  /* 0x3f0000004949e820 */ /* 0x000fe20000400000 */
[----:B------:R-:W-:Y:S01]  /*2730*/  FMNMX R4, R150, R3, !PT ;  /* 0x0000000396047209 */ /* 0x000fe20007800000 */
[----:B----4-:R-:W-:Y:S01]  /*2740*/  @!P2 FMUL R77, R77, R77 ;  /* 0x0000004d4d4da220 */ /* 0x010fe20000400000 */
[----:B------:R-:W-:Y:S01]  /*2750*/  FSETP.GEU.AND P2, PT, R89, -126, PT ;  /* 0xc2fc00005900780b */ /* 0x000fe20003f4e000 */
[----:B------:R-:W3:Y:S01]  /*2760*/  MUFU.EX2 R76, R76 ;  /* 0x0000004c004c7308 */ /* 0x000ee20000000800 */
[----:B------:R-:W-:-:S03]  /*2770*/  FMNMX R4, R151, R4, !PT ;  /* 0x0000000497047209 */ /* 0x000fc60007800000 */
[----:B------:R-:W-:Y:S02]  /*2780*/  @!P4 FMUL R81, R81, 0.5 ;  /* 0x3f0000005151c820 */ /* 0x000fe40000400000 */
[----:B------:R-:W4:Y:S02]  /*2790*/  SHFL.BFLY PT, R3, R4, 0x1, 0x1f ;  /* 0x0c201f0004037f89 */ /* 0x000f2400000e0000 */
[----:B------:R-:W5:Y:S01]  /*27a0*/  MUFU.EX2 R80, R80 ;  /* 0x0000005000507308 */ /* 0x000f620000000800 */
[----:B--2---:R-:W-:Y:S01]  /*27b0*/  @!P1 FMUL R84, R84, R84 ;  /* 0x0000005454549220 */ /* 0x004fe20000400000 */
[----:B------:R-:W-:Y:S02]  /*27c0*/  FSETP.GEU.AND P1, PT, R96, -126, PT ;  /* 0xc2fc00006000780b */ /* 0x000fe40003f2e000 */
[----:B------:R-:W-:-:S04]  /*27d0*/  @!P2 FMUL R89, R89, 0.5 ;  /* 0x3f0000005959a820 */ /* 0x000fc80000400000 */
[----:B------:R-:W2:Y:S01]  /*27e0*/  MUFU.EX2 R73, R73 ;  /* 0x0000004900497308 */ /* 0x000ea20000000800 */
[----:B---3--:R-:W-:Y:S01]  /*27f0*/  @!P3 FMUL R76, R76, R76 ;  /* 0x0000004c4c4cb220 */ /* 0x008fe20000400000 */
[----:B------:R-:W-:-:S05]  /*2800*/  FSETP.GEU.AND P3, PT, R88, -126, PT ;  /* 0xc2fc00005800780b */ /* 0x000fca0003f6e000 */
[----:B------:R-:W-:Y:S01]  /*2810*/  @!P1 FMUL R96, R96, 0.5 ;  /* 0x3f00000060609820 */ /* 0x000fe20000400000 */
[----:B------:R-:W3:Y:S01]  /*2820*/  MUFU.EX2 R81, R81 ;  /* 0x0000005100517308 */ /* 0x000ee20000000800 */
[----:B-----5:R-:W-:Y:S01]  /*2830*/  @!P5 FMUL R80, R80, R80 ;  /* 0x000000505050d220 */ /* 0x020fe20000400000 */
[----:B------:R-:W-:Y:S02]  /*2840*/  FSETP.GEU.AND P5, PT, R92, -126, PT ;  /* 0xc2fc00005c00780b */ /* 0x000fe40003fae000 */
[----:B----4-:R-:W-:-:S03]  /*2850*/  FMNMX R3, R4, R3, !PT ;  /* 0x0000000304037209 */ /* 0x010fc60007800000 */
[----:B------:R-:W-:Y:S01]  /*2860*/  @!P3 FMUL R88, R88, 0.5 ;  /* 0x3f0000005858b820 */ /* 0x000fe20000400000 */
[----:B------:R-:W4:Y:S01]  /*2870*/  MUFU.EX2 R89, R89 ;  /* 0x0000005900597308 */ /* 0x000f220000000800 */
[----:B--2---:R-:W-:Y:S01]  /*2880*/  @!P6 FMUL R73, R73, R73 ;  /* 0x000000494949e220 */ /* 0x004fe20000400000 */
[----:B------:R-:W-:Y:S01]  /*2890*/  FSETP.GEU.AND P6, PT, R85, -126, PT ;  /* 0xc2fc00005500780b */ /* 0x000fe20003fce000 */
[----:B------:R-:W2:Y:S04]  /*28a0*/  SHFL.BFLY PT, R4, R3, 0x2, 0x1f ;  /* 0x0c401f0003047f89 */ /* 0x000ea800000e0000 */
[----:B------:R-:W-:Y:S01]  /*28b0*/  @!P5 FMUL R92, R92, 0.5 ;  /* 0x3f0000005c5cd820 */ /* 0x000fe20000400000 */
[----:B------:R-:W5:Y:S01]  /*28c0*/  MUFU.EX2 R96, R96 ;  /* 0x0000006000607308 */ /* 0x000f620000000800 */
[----:B---3--:R-:W-:Y:S01]  /*28d0*/  @!P4 FMUL R81, R81, R81 ;  /* 0x000000515151c220 */ /* 0x008fe20000400000 */
[----:B------:R-:W-:-:S05]  /*28e0*/  FSETP.GEU.AND P4, PT, R93, -126, PT ;  /* 0xc2fc00005d00780b */ /* 0x000fca0003f8e000 */
[----:B------:R-:W-:Y:S01]  /*28f0*/  @!P6 FMUL R85, R85, 0.5 ;  /* 0x3f0000005555e820 */ /* 0x000fe20000400000 */
[----:B------:R-:W3:Y:S01]  /*2900*/  MUFU.EX2 R88, R88 ;  /* 0x0000005800587308 */ /* 0x000ee20000000800 */
[----:B----4-:R-:W-:Y:S01]  /*2910*/  @!P2 FMUL R89, R89, R89 ;  /* 0x000000595959a220 */ /* 0x010fe20000400000 */
[----:B------:R-:W-:-:S05]  /*2920*/  FSETP.GEU.AND P2, PT, R101, -126, PT ;  /* 0xc2fc00006500780b */ /* 0x000fca0003f4e000 */
[----:B------:R-:W-:Y:S01]  /*2930*/  @!P4 FMUL R93, R93, 0.5 ;  /* 0x3f0000005d5dc820 */ /* 0x000fe20000400000 */
[----:B------:R-:W4:Y:S01]  /*2940*/  MUFU.EX2 R92, R92 ;  /* 0x0000005c005c7308 */ /* 0x000f220000000800 */
[----:B-----5:R-:W-:Y:S01]  /*2950*/  @!P1 FMUL R96, R96, R96 ;  /* 0x0000006060609220 */ /* 0x020fe20000400000 */
[----:B------:R-:W-:Y:S02]  /*2960*/  FSETP.GEU.AND P1, PT, R108, -126, PT ;  /* 0xc2fc00006c00780b */ /* 0x000fe40003f2e000 */
[----:B--2---:R-:W-:-:S03]  /*2970*/  FMNMX R4, R3, R4, !PT ;  /* 0x0000000403047209 */ /* 0x004fc60007800000 */
[----:B------:R-:W-:Y:S01]  /*2980*/  @!P2 FMUL R101, R101, 0.5 ;  /* 0x3f0000006565a820 */ /* 0x000fe20000400000 */
[----:B------:R-:W2:Y:S01]  /*2990*/  MUFU.EX2 R85, R85 ;  /* 0x0000005500557308 */ /* 0x000ea20000000800 */
        /* <DEDUP_REMOVED lines=8> */
[----:B--2---:R-:W-:Y:S01]  /*2a20*/  @!P6 FMUL R85, R85, R85 ;  /* 0x000000555555e220 */ /* 0x004fe20000400000 */
[----:B------:R-:W-:-:S03]  /*2a30*/  FSETP.GEU.AND P6, PT, R97, -126, PT ;  /* 0xc2fc00006100780b */ /* 0x000fc60003fce000 */
[----:B------:R-:W-:Y:S01]  /*2a40*/  FADD R129, R40, R85 ;  /* 0x0000005528817221 */ /* 0x000fe20000000000 */
[----:B------:R-:W-:Y:S01]  /*2a50*/  F2FP.F16.F32.PACK_AB R40, R23, R40 ;  /* 0x000000281728723e */ /* 0x000fe200000000ff */
[----:B------:R-:W-:Y:S01]  /*2a60*/  @!P5 FMUL R104, R104, 0.5 ;  /* 0x3f0000006868d820 */ /* 0x000fe20000400000 */
[----:B------:R-:W2:Y:S01]  /*2a70*/  MUFU.EX2 R108, R108 ;  /* 0x0000006c006c7308 */ /* 0x000ea20000000800 */
[----:B---3--:R-:W-:Y:S01]  /*2a80*/  @!P4 FMUL R93, R93, R93 ;  /* 0x0000005d5d5dc220 */ /* 0x008fe20000400000 */
[----:B------:R-:W-:-:S05]  /*2a90*/  FSETP.GEU.AND P4, PT, R105, -126, PT ;  /* 0xc2fc00006900780b */ /* 0x000fca0003f8e000 */
[----:B------:R-:W-:Y:S01]  /*2aa0*/  @!P6 FMUL R97, R97, 0.5 ;  /* 0x3f0000006161e820 */ /* 0x000fe20000400000 */
[----:B------:R-:W3:Y:S01]  /*2ab0*/  MUFU.EX2 R100, R100 ;  /* 0x0000006400647308 */ /* 0x000ee20000000800 */
[----:B----4-:R-:W-:Y:S01]  /*2ac0*/  @!P2 FMUL R101, R101, R101 ;  /* 0x000000656565a220 */ /* 0x010fe20000400000 */
[----:B------:R-:W-:-:S04]  /*2ad0*/  FSETP.NEU.AND P2, PT, R4, -INF , PT ;  /* 0xff8000000400780b */ /* 0x000fc80003f4d000 */
[----:B------:R-:W-:Y:S01]  /*2ae0*/  FSEL R3, R4, RZ, P2 ;  /* 0x000000ff04037208 */ /* 0x000fe20001000000 */
[----:B------:R-:W-:Y:S01]  /*2af0*/  @!P4 FMUL R105, R105, 0.5 ;  /* 0x3f0000006969c820 */ /* 0x000fe20000400000 */
[----:B------:R-:W4:Y:S01]  /*2b00*/  MUFU.EX2 R104, R104 ;  /* 0x0000006800687308 */ /* 0x000f220000000800 */
[----:B--2---:R-:W-:Y:S01]  /*2b10*/  @!P1 FMUL R108, R108, R108 ;  /* 0x0000006c6c6c9220 */ /* 0x004fe20000400000 */
[----:B------:R-:W-:Y:S01]  /*2b20*/  FSETP.GEU.AND P2, PT, R113, -126, PT ;  /* 0xc2fc00007100780b */ /* 0x000fe20003f4e000 */
[----:B------:R-:W-:-:S04]  /*2b30*/  FMUL R2, R3, UR6 ;  /* 0x0000000603027c20 */ /* 0x000fc80008400000 */
[--C-:B------:R-:W-:Y:S01]  /*2b40*/  FFMA R120, R31, UR6, -R2.reuse ;  /* 0x000000061f787c23 */ /* 0x100fe20008000802 */
[----:B------:R-:W2:Y:S01]  /*2b50*/  MUFU.EX2 R97, R97 ;  /* 0x0000006100617308 */ /* 0x000ea20000000800 */
[--C-:B------:R-:W-:Y:S01]  /*2b60*/  FFMA R116, R27, UR6, -R2.reuse ;  /* 0x000000061b747c23 */ /* 0x100fe20008000802 */
[----:B---3--:R-:W-:Y:S01]  /*2b70*/  @!P3 FMUL R100, R100, R100 ;  /* 0x000000646464b220 */ /* 0x008fe20000400000 */
[----:B------:R-:W-:Y:S01]  /*2b80*/  FSETP.GEU.AND P3, PT, R112, -126, PT ;  /* 0xc2fc00007000780b */ /* 0x000fe20003f6e000 */
[--C-:B------:R-:W-:Y:S01]  /*2b90*/  FFMA R26, R26, UR6, -R2.reuse ;  /* 0x000000061a1a7c23 */ /* 0x100fe20008000802 */
[----:B------:R-:W-:Y:S01]  /*2ba0*/  FSETP.GEU.AND P1, PT, R120, -126, PT ;  /* 0xc2fc00007800780b */ /* 0x000fe20003f2e000 */
[--C-:B------:R-:W-:Y:S01]  /*2bb0*/  FFMA R132, R43, UR6, -R2.reuse ;  /* 0x000000062b847c23 */ /* 0x100fe20008000802 */
[--C-:B------:R-:W-:Y:S01]  /*2bc0*/  FFMA R124, R35, UR6, -R2.reuse ;  /* 0x00000006237c7c23 */ /* 0x100fe20008000802 */
[----:B------:R-:W3:Y:S01]  /*2bd0*/  MUFU.EX2 R105, R105 ;  /* 0x0000006900697308 */ /* 0x000ee20000000800 */
[----:B----4-:R-:W-:Y:S01]  /*2be0*/  @!P5 FMUL R104, R104, R104 ;  /* 0x000000686868d220 */ /* 0x010fe20000400000 */
[----:B------:R-:W-:Y:S01]  /*2bf0*/  FSETP.GEU.AND P5, PT, R116, -126, PT ;  /* 0xc2fc00007400780b */ /* 0x000fe20003fae000 */
[--C-:B------:R-:W-:Y:S01]  /*2c00*/  FFMA R128, R39, UR6, -R2.reuse ;  /* 0x0000000627807c23 */ /* 0x100fe20008000802 */
[--C-:B------:R-:W-:Y:S01]  /*2c10*/  FFMA R30, R30, UR6, -R2.reuse ;  /* 0x000000061e1e7c23 */ /* 0x100fe20008000802 */
[--C-:B------:R-:W-:Y:S01]  /*2c20*/  FFMA R38, R38, UR6, -R2.reuse ;  /* 0x0000000626267c23 */ /* 0x100fe20008000802 */
[----:B------:R-:W-:Y:S01]  /*2c30*/  @!P2 FMUL R113, R113, 0.5 ;  /* 0x3f0000007171a820 */ /* 0x000fe20000400000 */
[--C-:B------:R-:W-:Y:S01]  /*2c40*/  FFMA R144, R55, UR6, -R2.reuse ;  /* 0x0000000637907c23 */ /* 0x100fe20008000802 */
[----:B------:R-:W-:Y:S01]  /*2c50*/  @!P3 FMUL R112, R112, 0.5 ;  /* 0x3f0000007070b820 */ /* 0x000fe20000400000 */
[----:B--2---:R-:W-:Y:S01]  /*2c60*/  @!P6 FMUL R97, R97, R97 ;  /* 0x000000616161e220 */ /* 0x004fe20000400000 */
[----:B------:R-:W-:Y:S01]  /*2c70*/  FSETP.GEU.AND P6, PT, R109, -126, PT ;  /* 0xc2fc00006d00780b */ /* 0x000fe20003fce000 */
[----:B------:R-:W-:Y:S01]  /*2c80*/  @!P1 FMUL R120, R120, 0.5 ;  /* 0x3f00000078789820 */ /* 0x000fe20000400000 */
[----:B------:R-:W2:Y:S01]  /*2c90*/  MUFU.EX2 R113, R113 ;  /* 0x0000007100717308 */ /* 0x000ea20000000800 */
[--C-:B------:R-:W-:Y:S01]  /*2ca0*/  FFMA R34, R34, UR6, -R2.reuse ;  /* 0x0000000622227c23 */ /* 0x100fe20008000802 */
[--C-:B------:R-:W-:Y:S01]  /*2cb0*/  FFMA R136, R47, UR6, -R2.reuse ;  /* 0x000000062f887c23 */ /* 0x100fe20008000802 */
[----:B------:R-:W-:Y:S01]  /*2cc0*/  @!P5 FMUL R116, R116, 0.5 ;  /* 0x3f0000007474d820 */ /* 0x000fe20000400000 */
[--C-:B------:R-:W-:Y:S01]  /*2cd0*/  FFMA R140, R51, UR6, -R2.reuse ;  /* 0x00000006338c7c23 */ /* 0x100fe20008000802 */
[----:B---3--:R-:W-:Y:S01]  /*2ce0*/  @!P4 FMUL R105, R105, R105 ;  /* 0x000000696969c220 */ /* 0x008fe20000400000 */
[----:B------:R-:W-:Y:S01]  /*2cf0*/  FSETP.GEU.AND P4, PT, R26, -126, PT ;  /* 0xc2fc00001a00780b */ /* 0x000fe20003f8e000 */
[--C-:B------:R-:W-:Y:S01]  /*2d00*/  FFMA R42, R42, UR6, -R2.reuse ;  /* 0x000000062a2a7c23 */ /* 0x100fe20008000802 */
[----:B------:R-:W3:Y:S01]  /*2d10*/  MUFU.EX2 R120, R120 ;  /* 0x0000007800787308 */ /* 0x000ee20000000800 */
[--C-:B------:R-:W-:Y:S01]  /*2d20*/  FFMA R50, R50, UR6, -R2.reuse ;  /* 0x0000000632327c23 */ /* 0x100fe20008000802 */
[--C-:B------:R-:W-:Y:S01]  /*2d30*/  FFMA R154, R67, UR6, -R2.reuse ;  /* 0x00000006439a7c23 */ /* 0x100fe20008000802 */
[----:B------:R-:W-:Y:S01]  /*2d40*/  @!P6 FMUL R109, R109, 0.5 ;  /* 0x3f0000006d6de820 */ /* 0x000fe20000400000 */
[--C-:B------:R-:W-:Y:S01]  /*2d50*/  FFMA R46, R46, UR6, -R2.reuse ;  /* 0x000000062e2e7c23 */ /* 0x100fe20008000802 */
[--C-:B------:R-:W-:Y:S01]  /*2d60*/  FFMA R54, R54, UR6, -R2.reuse ;  /* 0x0000000636367c23 */ /* 0x100fe20008000802 */
[--C-:B------:R-:W-:Y:S01]  /*2d70*/  FFMA R148, R59, UR6, -R2.reuse ;  /* 0x000000063b947c23 */ /* 0x100fe20008000802 */
[--C-:B------:R-:W-:Y:S01]  /*2d80*/  FFMA R152, R63, UR6, -R2.reuse ;  /* 0x000000063f987c23 */ /* 0x100fe20008000802 */
[----:B------:R-:W4:Y:S01]  /*2d90*/  MUFU.EX2 R112, R112 ;  /* 0x0000007000707308 */ /* 0x000f220000000800 */
[----:B--2---:R-:W-:Y:S01]  /*2da0*/  @!P2 FMUL R113, R113, R113 ;  /* 0x000000717171a220 */ /* 0x004fe20000400000 */
[----:B------:R-:W-:Y:S01]  /*2db0*/  FSETP.GEU.AND P2, PT, R34, -126, PT ;  /* 0xc2fc00002200780b */ /* 0x000fe20003f4e000 */
[----:B------:R-:W-:Y:S01]  /*2dc0*/  @!P4 FMUL R26, R26, 0.5 ;  /* 0x3f0000001a1ac820 */ /* 0x000fe20000400000 */
[--C-:B------:R-:W-:Y:S01]  /*2dd0*/  FFMA R62, R62, UR6, -R2.reuse ;  /* 0x000000063e3e7c23 */ /* 0x100fe20008000802 */
[--C-:B------:R-:W-:Y:S01]  /*2de0*/  FFMA R160, R79, UR6, -R2.reuse ;  /* 0x000000064fa07c23 */ /* 0x100fe20008000802 */
[--C-:B------:R-:W-:Y:S01]  /*2df0*/  FFMA R58, R58, UR6, -R2.reuse ;  /* 0x000000063a3a7c23 */ /* 0x100fe20008000802 */
[--C-:B------:R-:W-:Y:S01]  /*2e00*/  FFMA R66, R66, UR6, -R2.reuse ;  /* 0x0000000642427c23 */ /* 0x100fe20008000802 */
[----:B------:R-:W2:Y:S01]  /*2e10*/  MUFU.EX2 R116, R116 ;  /* 0x0000007400747308 */ /* 0x000ea20000000800 */
[----:B---3--:R-:W-:Y:S01]  /*2e20*/  @!P1 FMUL R120, R120, R120 ;  /* 0x0000007878789220 */ /* 0x008fe20000400000 */
[----:B------:R-:W-:Y:S01]  /*2e30*/  FSETP.GEU.AND P1, PT, R132, -126, PT ;  /* 0xc2fc00008400780b */ /* 0x000fe20003f2e000 */
[--C-:B------:R-:W-:Y:S01]  /*2e40*/  FFMA R156, R71, UR6, -R2.reuse ;  /* 0x00000006479c7c23 */ /* 0x100fe20008000802 */
[--C-:B------:R-:W-:Y:S01]  /*2e50*/  FFMA R74, R74, UR6, -R2.reuse ;  /* 0x000000064a4a7c23 */ /* 0x100fe20008000802 */
[--C-:B------:R-:W-:Y:S01]  /*2e60*/  FFMA R158, R75, UR6, -R2.reuse ;  /* 0x000000064b9e7c23 */ /* 0x100fe20008000802 */
[--C-:B------:R-:W-:Y:S01]  /*2e70*/  FFMA R70, R70, UR6, -R2.reuse ;  /* 0x0000000646467c23 */ /* 0x100fe20008000802 */
[----:B------:R-:W-:Y:S01]  /*2e80*/  @!P2 FMUL R34, R34, 0.5 ;  /* 0x3f0000002222a820 */ /* 0x000fe20000400000 */
[----:B------:R-:W3:Y:S01]  /*2e90*/  MUFU.EX2 R109, R109 ;  /* 0x0000006d006d7308 */ /* 0x000ee20000000800 */
[----:B----4-:R-:W-:Y:S01]  /*2ea0*/  @!P3 FMUL R112, R112, R112 ;  /* 0x000000707070b220 */ /* 0x010fe20000400000 */
[----:B------:R-:W-:Y:S01]  /*2eb0*/  FSETP.GEU.AND P3, PT, R124, -126, PT ;  /* 0xc2fc00007c00780b */ /* 0x000fe20003f6e000 */
[--C-:B------:R-:W-:Y:S01]  /*2ec0*/  FFMA R91, R91, UR6, -R2.reuse ;  /* 0x000000065b5b7c23 */ /* 0x100fe20008000802 */
[--C-:B------:R-:W-:Y:S01]  /*2ed0*/  FFMA R78, R78, UR6, -R2.reuse ;  /* 0x000000064e4e7c23 */ /* 0x100fe20008000802 */
[--C-:B------:R-:W-:Y:S01]  /*2ee0*/  FFMA R86, R86, UR6, -R2.reuse ;  /* 0x0000000656567c23 */ /* 0x100fe20008000802 */
[--C-:B------:R-:W-:Y:S01]  /*2ef0*/  FFMA R162, R83, UR6, -R2.reuse ;  /* 0x0000000653a27c23 */ /* 0x100fe20008000802 */
[----:B------:R-:W-:Y:S01]  /*2f00*/  @!P1 FMUL R132, R132, 0.5 ;  /* 0x3f00000084849820 */ /* 0x000fe20000400000 */
[----:B------:R4:W5:Y:S01]  /*2f10*/  MUFU.EX2 R27, R26 ;  /* 0x0000001a001b7308 */ /* 0x0009620000000800 */
[----:B--2---:R-:W-:Y:S01]  /*2f20*/  @!P5 FMUL R116, R116, R116 ;  /* 0x000000747474d220 */ /* 0x004fe20000400000 */
[----:B------:R-:W-:Y:S01]  /*2f30*/  FSETP.GEU.AND P5, PT, R128, -126, PT ;  /* 0xc2fc00008000780b */ /* 0x000fe20003fae000 */
[--C-:B------:R-:W-:Y:S01]  /*2f40*/  FFMA R3, R87, UR6, -R2.reuse ;  /* 0x0000000657037c23 */ /* 0x100fe20008000802 */
[--C-:B------:R-:W-:Y:S01]  /*2f50*/  FFMA R82, R82, UR6, -R2.reuse ;  /* 0x0000000652527c23 */ /* 0x100fe20008000802 */
[--C-:B------:R-:W-:Y:S01]  /*2f60*/  FFMA R103, R103, UR6, -R2.reuse ;  /* 0x0000000667677c23 */ /* 0x100fe20008000802 */
[--C-:B------:R-:W-:Y:S01]  /*2f70*/  FFMA R99, R99, UR6, -R2.reuse ;  /* 0x0000000663637c23 */ /* 0x100fe20008000802 */
[----:B------:R-:W-:Y:S01]  /*2f80*/  @!P3 FMUL R124, R124, 0.5 ;  /* 0x3f0000007c7cb820 */ /* 0x000fe20000400000 */
[----:B------:R-:W2:Y:S01]  /*2f90*/  MUFU.EX2 R132, R132 ;  /* 0x0000008400847308 */ /* 0x000ea20000000800 */
[----:B---3--:R-:W-:Y:S01]  /*2fa0*/  @!P6 FMUL R109, R109, R109 ;  /* 0x0000006d6d6de220 */ /* 0x008fe20000400000 */
[----:B------:R-:W-:Y:S01]  /*2fb0*/  FSETP.GEU.AND P6, PT, R30, -126, PT ;  /* 0xc2fc00001e00780b */ /* 0x000fe20003fce000 */
[--C-:B----4-:R-:W-:Y:S01]  /*2fc0*/  FFMA R26, R90, UR6, -R2.reuse ;  /* 0x000000065a1a7c23 */ /* 0x110fe20008000802 */
[--C-:B------:R-:W-:Y:S01]  /*2fd0*/  FFMA R95, R95, UR6, -R2.reuse ;  /* 0x000000065f5f7c23 */ /* 0x100fe20008000802 */
[--C-:B------:R-:W-:Y:S01]  /*2fe0*/  FFMA R115, R115, UR6, -R2.reuse ;  /* 0x0000000673737c23 */ /* 0x100fe20008000802 */
[--C-:B------:R-:W-:Y:S01]  /*2ff0*/  FFMA R111, R111, UR6, -R2.reuse ;  /* 0x000000066f6f7c23 */ /* 0x100fe20008000802 */
[----:B------:R-:W-:Y:S01]  /*3000*/  @!P5 FMUL R128, R128, 0.5 ;  /* 0x3f0000008080d820 */ /* 0x000fe20000400000 */
[----:B------:R-:W3:Y:S01]  /*3010*/  MUFU.EX2 R124, R124 ;  /* 0x0000007c007c7308 */ /* 0x000ee20000000800 */
[----:B-----5:R-:W-:Y:S01]  /*3020*/  @!P4 FMUL R27, R27, R27 ;  /* 0x0000001b1b1bc220 */ /* 0x020fe20000400000 */
[----:B------:R-:W-:Y:S01]  /*3030*/  FSETP.GEU.AND P4, PT, R38, -126, PT ;  /* 0xc2fc00002600780b */ /* 0x000fe20003f8e000 */
[--C-:B------:R-:W-:Y:S01]  /*3040*/  FFMA R107, R107, UR6, -R2.reuse ;  /* 0x000000066b6b7c23 */ /* 0x100fe20008000802 */
[--C-:B------:R-:W-:Y:S01]  /*3050*/  FFMA R117, R123, UR6, -R2.reuse ;  /* 0x000000067b757c23 */ /* 0x100fe20008000802 */
[--C-:B------:R-:W-:Y:S01]  /*3060*/  FFMA R121, R127, UR6, -R2.reuse ;  /* 0x000000067f797c23 */ /* 0x100fe20008000802 */
[--C-:B------:R-:W-:Y:S01]  /*3070*/  FFMA R164, R126, UR6, -R2.reuse ;  /* 0x000000067ea47c23 */ /* 0x100fe20008000802 */
[----:B------:R-:W-:Y:S01]  /*3080*/  @!P6 FMUL R30, R30, 0.5 ;  /* 0x3f0000001e1ee820 */ /* 0x000fe20000400000 */
[----:B------:R-:W4:Y:S01]  /*3090*/  MUFU.EX2 R128, R128 ;  /* 0x0000008000807308 */ /* 0x000f220000000800 */
[----:B--2---:R-:W-:Y:S01]  /*30a0*/  @!P1 FMUL R132, R132, R132 ;  /* 0x0000008484849220 */ /* 0x004fe20000400000 */
[----:B------:R-:W-:Y:S01]  /*30b0*/  FSETP.GEU.AND P1, PT, R144, -126, PT ;  /* 0xc2fc00009000780b */ /* 0x000fe20003f2e000 */
[--C-:B------:R-:W-:Y:S01]  /*30c0*/  FFMA R123, R131, UR6, -R2.reuse ;  /* 0x00000006837b7c23 */ /* 0x100fe20008000802 */
[--C-:B------:R-:W-:Y:S01]  /*30d0*/  FFMA R125, R139, UR6, -R2.reuse ;  /* 0x000000068b7d7c23 */ /* 0x100fe20008000802 */
[--C-:B------:R-:W-:Y:S01]  /*30e0*/  FFMA R130, R130, UR6, -R2.reuse ;  /* 0x0000000682827c23 */ /* 0x100fe20008000802 */
[--C-:B------:R-:W-:Y:S01]  /*30f0*/  FFMA R138, R138, UR6, -R2.reuse ;  /* 0x000000068a8a7c23 */ /* 0x100fe20008000802 */
[----:B------:R-:W-:Y:S01]  /*3100*/  @!P4 FMUL R38, R38, 0.5 ;  /* 0x3f0000002626c820 */ /* 0x000fe20000400000 */
[----:B------:R2:W5:Y:S01]  /*3110*/  MUFU.EX2 R31, R30 ;  /* 0x0000001e001f7308 */ /* 0x0005620000000800 */
[----:B---3--:R-:W-:Y:S01]  /*3120*/  @!P3 FMUL R124, R124, R124 ;  /* 0x0000007c7c7cb220 */ /* 0x008fe20000400000 */
[----:B------:R-:W-:Y:S01]  /*3130*/  FSETP.GEU.AND P3, PT, R136, -126, PT ;  /* 0xc2fc00008800780b */ /* 0x000fe20003f6e000 */
[--C-:B------:R-:W-:Y:S01]  /*3140*/  FFMA R127, R143, UR6, -R2.reuse ;  /* 0x000000068f7f7c23 */ /* 0x100fe20008000802 */
[--C-:B------:R-:W-:Y:S01]  /*3150*/  FFMA R131, R147, UR6, -R2.reuse ;  /* 0x0000000693837c23 */ /* 0x100fe20008000802 */
[--C-:B------:R-:W-:Y:S01]  /*3160*/  FFMA R146, R146, UR6, -R2.reuse ;  /* 0x0000000692927c23 */ /* 0x100fe20008000802 */
[--C-:B------:R-:W-:Y:S01]  /*3170*/  FFMA R142, R142, UR6, -R2.reuse ;  /* 0x000000068e8e7c23 */ /* 0x100fe20008000802 */
[----:B------:R-:W-:Y:S01]  /*3180*/  @!P1 FMUL R144, R144, 0.5 ;  /* 0x3f00000090909820 */ /* 0x000fe20000400000 */
[----:B------:R3:W1:Y:S01]  /*3190*/  MUFU.EX2 R39, R38 ;  /* 0x0000002600277308 */ /* 0x0006620000000800 */
[----:B----4-:R-:W-:Y:S01]  /*31a0*/  @!P5 FMUL R128, R128, R128 ;  /* 0x000000808080d220 */ /* 0x010fe20000400000 */
[----:B------:R-:W-:Y:S01]  /*31b0*/  FSETP.GEU.AND P5, PT, R140, -126, PT ;  /* 0xc2fc00008c00780b */ /* 0x000fe20003fae000 */
[--C-:B--2---:R-:W-:Y:S01]  /*31c0*/  FFMA R30, R94, UR6, -R2.reuse ;  /* 0x000000065e1e7c23 */ /* 0x104fe20008000802 */
[--C-:B------:R-:W-:Y:S01]  /*31d0*/  FFMA R133, R135, UR6, -R2.reuse ;  /* 0x0000000687857c23 */ /* 0x100fe20008000802 */
[----:B------:R-:W-:Y:S01]  /*31e0*/  FADD R135, R48, R101 ;  /* 0x0000006530877221 */ /* 0x000fe20000000000 */
[----:B------:R-:W-:Y:S01]  /*31f0*/  FFMA R119, R119, UR6, -R2 ;  /* 0x0000000677777c23 */ /* 0x000fe20008000802 */
[----:B------:R-:W-:Y:S01]  /*3200*/  @!P3 FMUL R136, R136, 0.5 ;  /* 0x3f0000008888b820 */ /* 0x000fe20000400000 */
[----:B------:R-:W2:Y:S01]  /*3210*/  MUFU.EX2 R144, R144 ;  /* 0x0000009000907308 */ /* 0x000ea20000000800 */
[----:B-----5:R-:W-:Y:S01]  /*3220*/  @!P6 FMUL R31, R31, R31 ;  /* 0x0000001f1f1fe220 */ /* 0x020fe20000400000 */
[----:B------:R-:W-:Y:S01]  /*3230*/  FSETP.GEU.AND P6, PT, R42, -126, PT ;  /* 0xc2fc00002a00780b */ /* 0x000fe20003fce000 */
[----:B---3--:R-:W-:Y:S01]  /*3240*/  FADD R38, R10, R73 ;  /* 0x000000490a267221 */ /* 0x008fe20000000000 */
[----:B------:R-:W-:Y:S01]  /*3250*/  FADD R137, R18, R105 ;  /* 0x0000006912897221 */ /* 0x000fe20000000000 */
[----:B------:R-:W-:-:S02]  /*3260*/  F2FP.F16.F32.PACK_AB R48, R37, R48 ;  /* 0x000000302530723e */ /* 0x000fc400000000ff */
[----:B------:R-:W-:Y:S01]  /*3270*/  @!P5 FMUL R140, R140, 0.5 ;  /* 0x3f0000008c8cd820 */ /* 0x000fe20000400000 */
[----:B------:R3:W4:Y:S01]  /*3280*/  MUFU.EX2 R35, R34 ;  /* 0x0000002200237308 */ /* 0x0007220000000800 */
[----:B-1----:R-:W-:Y:S01]  /*3290*/  @!P4 FMUL R39, R39, R39 ;  /* 0x000000272727c220 */ /* 0x002fe20000400000 */
[----:B------:R-:W-:Y:S01]  /*32a0*/  FSETP.GEU.AND P4, PT, R50, -126, PT ;  /* 0xc2fc00003200780b */ /* 0x000fe20003f8e000 */
[----:B------:R-:W-:Y:S01]  /*32b0*/  FADD R143, R38, R137 ;  /* 0x00000089268f7221 */ /* 0x000fe20000000000 */
[----:B------:R-:W-:Y:S01]  /*32c0*/  FADD R38, R36, R77 ;  /* 0x0000004d24267221 */ /* 0x000fe20000000000 */
[----:B------:R-:W-:Y:S01]  /*32d0*/  FADD R137, R52, R109 ;  /* 0x0000006d34897221 */ /* 0x000fe20000000000 */
[----:B------:R-:W-:Y:S01]  /*32e0*/  F2FP.F16.F32.PACK_AB R52, R45, R52 ;  /* 0x000000342d34723e */ /* 0x000fe200000000ff */
[----:B------:R-:W-:Y:S01]  /*32f0*/  @!P6 FMUL R42, R42, 0.5 ;  /* 0x3f0000002a2ae820 */ /* 0x000fe20000400000 */
[----:B------:R-:W1:Y:S01]  /*3300*/  MUFU.EX2 R136, R136 ;  /* 0x0000008800887308 */ /* 0x000e620000000800 */
[----:B--2---:R-:W-:Y:S01]  /*3310*/  @!P1 FMUL R144, R144, R144 ;  /* 0x0000009090909220 */ /* 0x004fe20000400000 */
[----:B------:R-:W-:Y:S01]  /*3320*/  FSETP.GEU.AND P1, PT, R154, -126, PT ;  /* 0xc2fc00009a00780b */ /* 0x000fe20003f2e000 */
[----:B---3--:R-:W-:Y:S01]  /*3330*/  FADD R34, R32, R69 ;  /* 0x0000004520227221 */ /* 0x008fe20000000000 */
[----:B------:R-:W-:Y:S01]  /*3340*/  FADD R147, R38, R137 ;  /* 0x0000008926937221 */ /* 0x000fe20000000000 */
[----:B------:R-:W-:Y:S01]  /*3350*/  FADD R38, R21, R80 ;  /* 0x0000005015267221 */ /* 0x000fe20000000000 */
[----:B------:R-:W-:Y:S01]  /*3360*/  FADD R137, R49, R112 ;  /* 0x0000007031897221 */ /* 0x000fe20000000000 */
[----:B------:R-:W-:Y:S01]  /*3370*/  @!P4 FMUL R50, R50, 0.5 ;  /* 0x3f0000003232c820 */ /* 0x000fe20000400000 */
[----:B------:R-:W2:Y:S01]  /*3380*/  MUFU.EX2 R43, R42 ;  /* 0x0000002a002b7308 */ /* 0x000ea20000000800 */
[----:B----4-:R-:W-:Y:S01]  /*3390*/  @!P2 FMUL R35, R35, R35 ;  /* 0x000000232323a220 */ /* 0x010fe20000400000 */
[----:B------:R-:W-:Y:S01]  /*33a0*/  FSETP.GEU.AND P2, PT, R46, -126, PT ;  /* 0xc2fc00002e00780b */ /* 0x000fe20003f4e000 */
[----:B------:R-:W-:Y:S01]  /*33b0*/  FADD R139, R34, R135 ;  /* 0x00000087228b7221 */ /* 0x000fe20000000000 */
[----:B------:R-:W-:Y:S01]  /*33c0*/  FADD R34, R15, R68 ;  /* 0x000000440f227221 */ /* 0x000fe20000000000 */
[----:B------:R-:W-:Y:S01]  /*33d0*/  FADD R135, R37, R100 ;  /* 0x0000006425877221 */ /* 0x000fe20000000000 */
[----:B------:R-:W-:Y:S01]  /*33e0*/  FADD R137, R38, R137 ;  /* 0x0000008926897221 */ /* 0x000fe20000000000 */
[----:B------:R-:W-:Y:S01]  /*33f0*/  @!P1 FMUL R154, R154, 0.5 ;  /* 0x3f0000009a9a9820 */ /* 0x000fe20000400000 */
[----:B------:R-:W3:Y:S01]  /*3400*/  MUFU.EX2 R140, R140 ;  /* 0x0000008c008c7308 */ /* 0x000ee20000000800 */
        /* <DEDUP_REMOVED lines=10> */
[----:B------:R-:W-:Y:S01]  /*34b0*/  FADD R145, R34, R135 ;  /* 0x0000008722917221 */ /* 0x000fe20000000000 */
[----:B------:R-:W-:Y:S01]  /*34c0*/  FADD R34, R11, R60 ;  /* 0x0000003c0b227221 */ /* 0x000fe20000000000 */
[----:B------:R-:W-:Y:S01]  /*34d0*/  FADD R135, R29, R92 ;  /* 0x0000005c1d877221 */ /* 0x000fe20000000000 */
[----:B------:R-:W-:Y:S01]  /*34e0*/  F2FP.F16.F32.PACK_AB R60, R60, R61 ;  /* 0x0000003d3c3c723e */ /* 0x000fe200000000ff */
[----:B------:R-:W-:Y:S01]  /*34f0*/  @!P3 FMUL R148, R148, 0.5 ;  /* 0x3f0000009494b820 */ /* 0x000fe20000400000 */
[----:B------:R-:W2:Y:S01]  /*3500*/  MUFU.EX2 R154, R154 ;  /* 0x0000009a009a7308 */ /* 0x000ea20000000800 */
[----:B---3--:R-:W-:Y:S01]  /*3510*/  @!P5 FMUL R140, R140, R140 ;  /* 0x0000008c8c8cd220 */ /* 0x008fe20000400000 */
[----:B------:R-:W-:-:S02]  /*3520*/  FSETP.GEU.AND P5, PT, R152, -126, PT ;  /* 0xc2fc00009800780b */ /* 0x000fc40003fae000 */
[----:B------:R-:W-:-:S03]  /*3530*/  F2FP.F16.F32.PACK_AB R36, R19, R36 ;  /* 0x000000241324723e */ /* 0x000fc600000000ff */
[----:B------:R-:W-:Y:S01]  /*3540*/  @!P6 FMUL R54, R54, 0.5 ;  /* 0x3f0000003636e820 */ /* 0x000fe20000400000 */
[----:B------:R-:W3:Y:S01]  /*3550*/  MUFU.EX2 R47, R46 ;  /* 0x0000002e002f7308 */ /* 0x000ee20000000800 */
[----:B-1----:R-:W-:Y:S01]  /*3560*/  @!P4 FMUL R51, R51, R51 ;  /* 0x000000333333c220 */ /* 0x002fe20000400000 */
[----:B------:R-:W-:-:S04]  /*3570*/  FSETP.GEU.AND P4, PT, R62, -126, PT ;  /* 0xc2fc00003e00780b */ /* 0x000fc80003f8e000 */
[----:B------:R-:W-:Y:S01]  /*3580*/  F2FP.F16.F32.PACK_AB R37, R140, R51 ;  /* 0x000000338c25723e */ /* 0x000fe200000000ff */
[----:B------:R-:W-:Y:S01]  /*3590*/  @!P5 FMUL R152, R152, 0.5 ;  /* 0x3f0000009898d820 */ /* 0x000fe20000400000 */
[----:B------:R-:W1:Y:S01]  /*35a0*/  MUFU.EX2 R55, R54 ;  /* 0x0000003600377308 */ /* 0x000e620000000800 */
[----:B--2---:R-:W-:Y:S01]  /*35b0*/  @!P1 FMUL R154, R154, R154 ;  /* 0x0000009a9a9a9220 */ /* 0x004fe20000400000 */
[----:B------:R-:W-:-:S05]  /*35c0*/  FSETP.GEU.AND P1, PT, R160, -126, PT ;  /* 0xc2fc0000a000780b */ /* 0x000fca0003f2e000 */
[----:B------:R-:W-:Y:S01]  /*35d0*/  @!P4 FMUL R62, R62, 0.5 ;  /* 0x3f0000003e3ec820 */ /* 0x000fe20000400000 */
[----:B------:R-:W2:Y:S01]  /*35e0*/  MUFU.EX2 R148, R148 ;  /* 0x0000009400947308 */ /* 0x000ea20000000800 */
[----:B---3--:R-:W-:Y:S01]  /*35f0*/  @!P2 FMUL R47, R47, R47 ;  /* 0x0000002f2f2fa220 */ /* 0x008fe20000400000 */
[----:B------:R-:W-:-:S05]  /*3600*/  FSETP.GEU.AND P2, PT, R58, -126, PT ;  /* 0xc2fc00003a00780b */ /* 0x000fca0003f4e000 */
[----:B------:R-:W-:Y:S01]  /*3610*/  @!P1 FMUL R160, R160, 0.5 ;  /* 0x3f000000a0a09820 */ /* 0x000fe20000400000 */
[----:B------:R3:W4:Y:S01]  /*3620*/  MUFU.EX2 R63, R62 ;  /* 0x0000003e003f7308 */ /* 0x0007220000000800 */
[----:B-1----:R-:W-:Y:S01]  /*3630*/  @!P6 FMUL R55, R55, R55 ;  /* 0x000000373737e220 */ /* 0x002fe20000400000 */
[----:B------:R-:W-:-:S05]  /*3640*/  FSETP.GEU.AND P6, PT, R66, -126, PT ;  /* 0xc2fc00004200780b */ /* 0x000fca0003fce000 */
[----:B------:R-:W-:Y:S01]  /*3650*/  @!P2 FMUL R58, R58, 0.5 ;  /* 0x3f0000003a3aa820 */ /* 0x000fe20000400000 */
[----:B------:R-:W1:Y:S01]  /*3660*/  MUFU.EX2 R152, R152 ;  /* 0x0000009800987308 */ /* 0x000e620000000800 */
[----:B--2---:R-:W-:Y:S01]  /*3670*/  @!P3 FMUL R148, R148, R148 ;  /* 0x000000949494b220 */ /* 0x004fe20000400000 */
[----:B------:R-:W-:Y:S01]  /*3680*/  FSETP.GEU.AND P3, PT, R156, -126, PT ;  /* 0xc2fc00009c00780b */ /* 0x000fe20003f6e000 */
[----:B---3--:R-:W-:Y:S01]  /*3690*/  FADD R62, R34, R135 ;  /* 0x00000087223e7221 */ /* 0x008fe20000000000 */
[----:B------:R-:W-:Y:S01]  /*36a0*/  FADD R34, R19, R76 ;  /* 0x0000004c13227221 */ /* 0x000fe20000000000 */
[----:B------:R-:W-:Y:S02]  /*36b0*/  FADD R135, R45, R108 ;  /* 0x0000006c2d877221 */ /* 0x000fe40000000000 */
[----:B------:R-:W-:Y:S01]  /*36c0*/  @!P6 FMUL R66, R66, 0.5 ;  /* 0x3f0000004242e820 */ /* 0x000fe20000400000 */
[----:B------:R-:W2:Y:S01]  /*36d0*/  MUFU.EX2 R59, R58 ;  /* 0x0000003a003b7308 */ /* 0x000ea20000000800 */
[----:B----4-:R-:W-:Y:S01]  /*36e0*/  @!P4 FMUL R63, R63, R63 ;  /* 0x0000003f3f3fc220 */ /* 0x010fe20000400000 */
[----:B------:R-:W-:Y:S01]  /*36f0*/  FSETP.GEU.AND P4, PT, R74, -126, PT ;  /* 0xc2fc00004a00780b */ /* 0x000fe20003f8e000 */
[----:B------:R-:W-:Y:S01]  /*3700*/  FADD R149, R34, R135 ;  /* 0x0000008722957221 */ /* 0x000fe20000000000 */
[----:B------:R-:W-:Y:S01]  /*3710*/  FADD R34, R12, R81 ;  /* 0x000000510c227221 */ /* 0x000fe20000000000 */
[----:B------:R-:W-:-:S02]  /*3720*/  FADD R135, R20, R113 ;  /* 0x0000007114877221 */ /* 0x000fc40000000000 */
[----:B------:R-:W-:Y:S01]  /*3730*/  @!P3 FMUL R156, R156, 0.5 ;  /* 0x3f0000009c9cb820 */ /* 0x000fe20000400000 */
[----:B------:R-:W3:Y:S01]  /*3740*/  MUFU.EX2 R160, R160 ;  /* 0x000000a000a07308 */ /* 0x000ee20000000800 */
[----:B-1----:R-:W-:Y:S01]  /*3750*/  @!P5 FMUL R152, R152, R152 ;  /* 0x000000989898d220 */ /* 0x002fe20000400000 */
[----:B------:R-:W-:Y:S01]  /*3760*/  FSETP.GEU.AND P5, PT, R158, -126, PT ;  /* 0xc2fc00009e00780b */ /* 0x000fe20003fae000 */
[----:B------:R-:W-:Y:S01]  /*3770*/  FADD R135, R34, R135 ;  /* 0x0000008722877221 */ /* 0x000fe20000000000 */
[----:B------:R-:W-:Y:S01]  /*3780*/  FADD R149, R62, R149 ;  /* 0x000000953e957221 */ /* 0x000fe20000000000 */
[----:B------:R-:W-:Y:S02]  /*3790*/  F2FP.F16.F32.PACK_AB R62, R64, R65 ;  /* 0x00000041403e723e */ /* 0x000fe400000000ff */
        /* <DEDUP_REMOVED lines=24> */
[----:B------:R-:W-:-:S05]  /*3920*/  FSETP.GEU.AND P5, PT, R3, -126, PT ;  /* 0xc2fc00000300780b */ /* 0x000fca0003fae000 */
        /* <DEDUP_REMOVED lines=14> */
[----:B---3--:R-:W-:Y:S01]  /*3a10*/  FFMA R3, R98, UR6, -R2 ;  /* 0x0000000662037c23 */ /* 0x008fe20008000802 */
[----:B--2---:R-:W-:-:S04]  /*3a20*/  @!P4 FMUL R87, R87, R87 ;  /* 0x000000575757c220 */ /* 0x004fc80000400000 */
[----:B------:R-:W-:Y:S01]  /*3a30*/  FSETP.GEU.AND P4, PT, R3, -126, PT ;  /* 0xc2fc00000300780b */ /* 0x000fe20003f8e000 */
[----:B------:R-:W-:Y:S01]  /*3a40*/  @!P1 FMUL R103, R103, 0.5 ;  /* 0x3f00000067679820 */ /* 0x000fe20000400000 */
[----:B------:R-:W2:Y:S01]  /*3a50*/  MUFU.EX2 R83, R82 ;  /* 0x0000005200537308 */ /* 0x000ea20000000800 */
[----:B----4-:R-:W-:Y:S01]  /*3a60*/  @!P5 FMUL R90, R90, R90 ;  /* 0x0000005a5a5ad220 */ /* 0x010fe20000400000 */
[----:B------:R-:W-:-:S06]  /*3a70*/  FSETP.GEU.AND P5, PT, R99, -126, PT ;  /* 0xc2fc00006300780b */ /* 0x000fcc0003fae000 */
[----:B------:R3:W4:Y:S01]  /*3a80*/  MUFU.EX2 R94, R26 ;  /* 0x0000001a005e7308 */ /* 0x0007220000000800 */
[----:B-1----:R-:W-:Y:S01]  /*3a90*/  @!P3 FMUL R162, R162, R162 ;  /* 0x000000a2a2a2b220 */ /* 0x002fe20000400000 */
[----:B------:R-:W-:Y:S01]  /*3aa0*/  FSETP.GEU.AND P3, PT, R95, -126, PT ;  /* 0xc2fc00005f00780b */ /* 0x000fe20003f6e000 */
[----:B------:R-:W-:-:S04]  /*3ab0*/  @!P4 FMUL R3, R3, 0.5 ;  /* 0x3f0000000303c820 */ /* 0x000fc80000400000 */
[----:B------:R-:W-:Y:S01]  /*3ac0*/  @!P5 FMUL R99, R99, 0.5 ;  /* 0x3f0000006363d820 */ /* 0x000fe20000400000 */
[----:B------:R-:W1:Y:S01]  /*3ad0*/  MUFU.EX2 R103, R103 ;  /* 0x0000006700677308 */ /* 0x000e620000000800 */
[----:B---3--:R-:W-:Y:S01]  /*3ae0*/  FFMA R26, R102, UR6, -R2 ;  /* 0x00000006661a7c23 */ /* 0x008fe20008000802 */
[----:B--2---:R-:W-:Y:S01]  /*3af0*/  @!P2 FMUL R83, R83, R83 ;  /* 0x000000535353a220 */ /* 0x004fe20000400000 */
[----:B------:R-:W-:-:S04]  /*3b00*/  FSETP.GEU.AND P2, PT, R30, -126, PT ;  /* 0xc2fc00001e00780b */ /* 0x000fc80003f4e000 */
[----:B------:R-:W-:Y:S01]  /*3b10*/  @!P3 FMUL R95, R95, 0.5 ;  /* 0x3f0000005f5fb820 */ /* 0x000fe20000400000 */
[----:B------:R2:W3:Y:S01]  /*3b20*/  MUFU.EX2 R102, R3 ;  /* 0x0000000300667308 */ /* 0x0004e20000000800 */
[----:B----4-:R-:W-:Y:S01]  /*3b30*/  @!P6 FMUL R94, R94, R94 ;  /* 0x0000005e5e5ee220 */ /* 0x010fe20000400000 */
[----:B------:R-:W-:-:S03]  /*3b40*/  FSETP.GEU.AND P6, PT, R26, -126, PT ;  /* 0xc2fc00001a00780b */ /* 0x000fc60003fce000 */
[----:B------:R-:W-:-:S03]  /*3b50*/  FADD R34, R27, R94 ;  /* 0x0000005e1b227221 */ /* 0x000fc60000000000 */
[----:B------:R-:W4:Y:S01]  /*3b60*/  MUFU.EX2 R99, R99 ;  /* 0x0000006300637308 */ /* 0x000f220000000800 */
[----:B--2---:R-:W-:Y:S01]  /*3b70*/  FFMA R3, R110, UR6, -R2 ;  /* 0x000000066e037c23 */ /* 0x004fe20008000802 */
[----:B-1----:R-:W-:Y:S01]  /*3b80*/  @!P1 FMUL R103, R103, R103 ;  /* 0x0000006767679220 */ /* 0x002fe20000400000 */
[----:B------:R-:W-:Y:S01]  /*3b90*/  FSETP.GEU.AND P1, PT, R115, -126, PT ;  /* 0xc2fc00007300780b */ /* 0x000fe20003f2e000 */
[----:B------:R-:W-:-:S03]  /*3ba0*/  @!P2 FMUL R30, R30, 0.5 ;  /* 0x3f0000001e1ea820 */ /* 0x000fc60000400000 */
[----:B------:R-:W-:Y:S01]  /*3bb0*/  @!P6 FMUL R26, R26, 0.5 ;  /* 0x3f0000001a1ae820 */ /* 0x000fe20000400000 */
[----:B------:R-:W1:Y:S01]  /*3bc0*/  MUFU.EX2 R95, R95 ;  /* 0x0000005f005f7308 */ /* 0x000e620000000800 */
[----:B---3--:R-:W-:Y:S01]  /*3bd0*/  @!P4 FMUL R102, R102, R102 ;  /* 0x000000666666c220 */ /* 0x008fe20000400000 */
[----:B------:R-:W-:-:S06]  /*3be0*/  FSETP.GEU.AND P4, PT, R3, -126, PT ;  /* 0xc2fc00000300780b */ /* 0x000fcc0003f8e000 */
[----:B------:R2:W3:Y:S01]  /*3bf0*/  MUFU.EX2 R98, R30 ;  /* 0x0000001e00627308 */ /* 0x0004e20000000800 */
[----:B----4-:R-:W-:Y:S01]  /*3c00*/  @!P5 FMUL R99, R99, R99 ;  /* 0x000000636363d220 */ /* 0x010fe20000400000 */
[----:B------:R-:W-:Y:S01]  /*3c10*/  FSETP.GEU.AND P5, PT, R111, -126, PT ;  /* 0xc2fc00006f00780b */ /* 0x000fe20003fae000 */
[----:B------:R-:W-:-:S04]  /*3c20*/  @!P1 FMUL R115, R115, 0.5 ;  /* 0x3f00000073739820 */ /* 0x000fc80000400000 */
[----:B------:R-:W-:Y:S01]  /*3c30*/  @!P4 FMUL R3, R3, 0.5 ;  /* 0x3f0000000303c820 */ /* 0x000fe20000400000 */
[----:B-1----:R-:W-:Y:S01]  /*3c40*/  @!P3 FMUL R95, R95, R95 ;  /* 0x0000005f5f5fb220 */ /* 0x002fe20000400000 */
[----:B------:R-:W-:Y:S01]  /*3c50*/  FSETP.GEU.AND P3, PT, R107, -126, PT ;  /* 0xc2fc00006b00780b */ /* 0x000fe20003f6e000 */
[----:B--2---:R-:W-:Y:S01]  /*3c60*/  FFMA R30, R106, UR6, -R2 ;  /* 0x000000066a1e7c23 */ /* 0x004fe20008000802 */
[----:B------:R-:W1:Y:S04]  /*3c70*/  MUFU.EX2 R115, R115 ;  /* 0x0000007300737308 */ /* 0x000e680000000800 */
[----:B------:R-:W-:Y:S01]  /*3c80*/  @!P5 FMUL R111, R111, 0.5 ;  /* 0x3f0000006f6fd820 */ /* 0x000fe20000400000 */
[----:B---3--:R-:W-:Y:S01]  /*3c90*/  @!P2 FMUL R98, R98, R98 ;  /* 0x000000626262a220 */ /* 0x008fe20000400000 */
[----:B------:R-:W-:-:S02]  /*3ca0*/  FSETP.GEU.AND P2, PT, R30, -126, PT ;  /* 0xc2fc00001e00780b */ /* 0x000fc40003f4e000 */
[----:B------:R2:W3:Y:S03]  /*3cb0*/  MUFU.EX2 R106, R26 ;  /* 0x0000001a006a7308 */ /* 0x0004e60000000800 */
[----:B------:R-:W-:-:S05]  /*3cc0*/  @!P3 FMUL R107, R107, 0.5 ;  /* 0x3f0000006b6bb820 */ /* 0x000fca0000400000 */
[----:B------:R-:W4:Y:S01]  /*3cd0*/  MUFU.EX2 R111, R111 ;  /* 0x0000006f006f7308 */ /* 0x000f220000000800 */
[----:B--2---:R-:W-:Y:S01]  /*3ce0*/  FFMA R26, R114, UR6, -R2 ;  /* 0x00000006721a7c23 */ /* 0x004fe20008000802 */
[----:B-1----:R-:W-:Y:S01]  /*3cf0*/  @!P1 FMUL R115, R115, R115 ;  /* 0x0000007373739220 */ /* 0x002fe20000400000 */
[----:B------:R-:W-:Y:S01]  /*3d00*/  FSETP.GEU.AND P1, PT, R121, -126, PT ;  /* 0xc2fc00007900780b */ /* 0x000fe20003f2e000 */
[----:B------:R-:W-:-:S04]  /*3d10*/  @!P2 FMUL R30, R30, 0.5 ;  /* 0x3f0000001e1ea820 */ /* 0x000fc80000400000 */
[----:B------:R1:W2:Y:S01]  /*3d20*/  MUFU.EX2 R114, R3 ;  /* 0x0000000300727308 */ /* 0x0002a20000000800 */
[----:B---3--:R-:W-:Y:S01]  /*3d30*/  @!P6 FMUL R106, R106, R106 ;  /* 0x0000006a6a6ae220 */ /* 0x008fe20000400000 */
[----:B------:R-:W-:-:S06]  /*3d40*/  FSETP.GEU.AND P6, PT, R26, -126, PT ;  /* 0xc2fc00001a00780b */ /* 0x000fcc0003fce000 */
[----:B------:R-:W3:Y:S01]  /*3d50*/  MUFU.EX2 R107, R107 ;  /* 0x0000006b006b7308 */ /* 0x000ee20000000800 */
[----:B-1----:R-:W-:Y:S01]  /*3d60*/  FFMA R3, R122, UR6, -R2 ;  /* 0x000000067a037c23 */ /* 0x002fe20008000802 */
[----:B----4-:R-:W-:Y:S01]  /*3d70*/  @!P5 FMUL R111, R111, R111 ;  /* 0x0000006f6f6fd220 */ /* 0x010fe20000400000 */
[----:B------:R-:W-:Y:S01]  /*3d80*/  FSETP.GEU.AND P5, PT, R164, -126, PT ;  /* 0xc2fc0000a400780b */ /* 0x000fe20003fae000 */
[----:B------:R-:W-:-:S03]  /*3d90*/  @!P1 FMUL R121, R121, 0.5 ;  /* 0x3f00000079799820 */ /* 0x000fc60000400000 */
[----:B------:R-:W-:Y:S01]  /*3da0*/  @!P6 FMUL R26, R26, 0.5 ;  /* 0x3f0000001a1ae820 */ /* 0x000fe20000400000 */
[----:B------:R1:W4:Y:S01]  /*3db0*/  MUFU.EX2 R110, R30 ;  /* 0x0000001e006e7308 */ /* 0x0003220000000800 */
[----:B--2---:R-:W-:Y:S01]  /*3dc0*/  @!P4 FMUL R114, R114, R114 ;  /* 0x000000727272c220 */ /* 0x004fe20000400000 */
[----:B------:R-:W-:-:S06]  /*3dd0*/  FSETP.GEU.AND P4, PT, R117, -126, PT ;  /* 0xc2fc00007500780b */ /* 0x000fcc0003f8e000 */
[----:B------:R-:W-:Y:S01]  /*3de0*/  @!P5 FMUL R164, R164, 0.5 ;  /* 0x3f000000a4a4d820 */ /* 0x000fe20000400000 */
[----:B---3--:R-:W-:Y:S01]  /*3df0*/  @!P3 FMUL R107, R107, R107 ;  /* 0x0000006b6b6bb220 */ /* 0x008fe20000400000 */
[----:B------:R-:W-:Y:S01]  /*3e00*/  FSETP.GEU.AND P3, PT, R3, -126, PT ;  /* 0xc2fc00000300780b */ /* 0x000fe20003f6e000 */
[----:B------:R-:W2:Y:S01]  /*3e10*/  MUFU.EX2 R121, R121 ;  /* 0x0000007900797308 */ /* 0x000ea20000000800 */
[----:B-1----:R-:W-:-:S03]  /*3e20*/  FFMA R30, R118, UR6, -R2 ;  /* 0x00000006761e7c23 */ /* 0x002fc60008000802 */
[----:B------:R-:W-:Y:S01]  /*3e30*/  @!P4 FMUL R117, R117, 0.5 ;  /* 0x3f0000007575c820 */ /* 0x000fe20000400000 */
[----:B----4-:R-:W-:Y:S01]  /*3e40*/  @!P2 FMUL R110, R110, R110 ;  /* 0x0000006e6e6ea220 */ /* 0x010fe20000400000 */
[----:B------:R-:W-:Y:S02]  /*3e50*/  FSETP.GEU.AND P2, PT, R30, -126, PT ;  /* 0xc2fc00001e00780b */ /* 0x000fe40003f4e000 */
[----:B------:R-:W1:Y:S01]  /*3e60*/  MUFU.EX2 R164, R164 ;  /* 0x000000a400a47308 */ /* 0x000e620000000800 */
[----:B------:R-:W-:-:S03]  /*3e70*/  FADD R38, R43, R110 ;  /* 0x0000006e2b267221 */ /* 0x000fc60000000000 */
[----:B------:R-:W-:-:S04]  /*3e80*/  @!P3 FMUL R3, R3, 0.5 ;  /* 0x3f0000000303b820 */ /* 0x000fc80000400000 */
[----:B------:R-:W3:Y:S01]  /*3e90*/  MUFU.EX2 R117, R117 ;  /* 0x0000007500757308 */ /* 0x000ee20000000800 */
[----:B--2---:R-:W-:Y:S01]  /*3ea0*/  @!P1 FMUL R121, R121, R121 ;  /* 0x0000007979799220 */ /* 0x004fe20000400000 */
[----:B------:R-:W-:Y:S01]  /*3eb0*/  FSETP.GEU.AND P1, PT, R125, -126, PT ;  /* 0xc2fc00007d00780b */ /* 0x000fe20003f2e000 */
[----:B------:R-:W-:-:S05]  /*3ec0*/  @!P2 FMUL R30, R30, 0.5 ;  /* 0x3f0000001e1ea820 */ /* 0x000fca0000400000 */
[----:B------:R2:W4:Y:S01]  /*3ed0*/  MUFU.EX2 R126, R3 ;  /* 0x00000003007e7308 */ /* 0x0005220000000800 */
[----:B-1----:R-:W-:Y:S01]  /*3ee0*/  @!P5 FMUL R164, R164, R164 ;  /* 0x000000a4a4a4d220 */ /* 0x002fe20000400000 */
[----:B------:R-:W-:-:S05]  /*3ef0*/  FSETP.GEU.AND P5, PT, R138, -126, PT ;  /* 0xc2fc00008a00780b */ /* 0x000fca0003fae000 */
[----:B------:R-:W-:Y:S01]  /*3f00*/  @!P1 FMUL R125, R125, 0.5 ;  /* 0x3f0000007d7d9820 */ /* 0x000fe20000400000 */
[----:B------:R1:W5:Y:S01]  /*3f10*/  MUFU.EX2 R122, R30 ;  /* 0x0000001e007a7308 */ /* 0x0003620000000800 */
[----:B---3--:R-:W-:Y:S01]  /*3f20*/  @!P4 FMUL R117, R117, R117 ;  /* 0x000000757575c220 */ /* 0x008fe20000400000 */
[----:B------:R-:W-:Y:S01]  /*3f30*/  FSETP.GEU.AND P4, PT, R123, -126, PT ;  /* 0xc2fc00007b00780b */ /* 0x000fe20003f8e000 */
[----:B--2---:R-:W-:Y:S02]  /*3f40*/  FFMA R3, R134, UR6, -R2 ;  /* 0x0000000686037c23 */ /* 0x004fe40008000802 */
[----:B------:R-:W-:Y:S02]  /*3f50*/  FADD R70, R148, R117 ;  /* 0x0000007594467221 */ /* 0x000fe40000000000 */
[----:B------:R-:W-:Y:S01]  /*3f60*/  @!P5 FMUL R138, R138, 0.5 ;  /* 0x3f0000008a8ad820 */ /* 0x000fe20000400000 */
[----:B------:R-:W2:Y:S01]  /*3f70*/  MUFU.EX2 R125, R125 ;  /* 0x0000007d007d7308 */ /* 0x000ea20000000800 */
[----:B----4-:R-:W-:Y:S01]  /*3f80*/  @!P3 FMUL R126, R126, R126 ;  /* 0x0000007e7e7eb220 */ /* 0x010fe20000400000 */
[----:B------:R-:W-:Y:S01]  /*3f90*/  FSETP.GEU.AND P3, PT, R130, -126, PT ;  /* 0xc2fc00008200780b */ /* 0x000fe20003f6e000 */
[----:B-1----:R-:W-:Y:S01]  /*3fa0*/  FADD R30, R24, R53 ;  /* 0x00000035181e7221 */ /* 0x002fe20000000000 */
[----:B------:R-:W-:-:S03]  /*3fb0*/  F2FP.F16.F32.PACK_AB R24, R7, R24 ;  /* 0x000000180718723e */ /* 0x000fc600000000ff */
[----:B------:R-:W-:Y:S01]  /*3fc0*/  @!P4 FMUL R123, R123, 0.5 ;  /* 0x3f0000007b7bc820 */ /* 0x000fe20000400000 */
[----:B------:R-:W1:Y:S01]  /*3fd0*/  MUFU.EX2 R134, R138 ;  /* 0x0000008a00867308 */ /* 0x000e620000000800 */
[----:B------:R-:W-:Y:S01]  /*3fe0*/  FADD R42, R30, R129 ;  /* 0x000000811e2a7221 */ /* 0x000fe20000000000 */
[----:B------:R-:W-:Y:S01]  /*3ff0*/  FADD R30, R7, R56 ;  /* 0x00000038071e7221 */ /* 0x000fe20000000000 */
[----:B------:R-:W-:Y:S01]  /*4000*/  FADD R129, R23, R84 ;  /* 0x0000005417817221 */ /* 0x000fe20000000000 */
[----:B-----5:R-:W-:Y:S01]  /*4010*/  @!P2 FMUL R122, R122, R122 ;  /* 0x0000007a7a7aa220 */ /* 0x020fe20000400000 */
[----:B------:R-:W-:Y:S01]  /*4020*/  FADD R42, R42, R139 ;  /* 0x0000008b2a2a7221 */ /* 0x000fe20000000000 */
[----:B------:R-:W-:Y:S01]  /*4030*/  F2FP.F16.F32.PACK_AB R56, R56, R53 ;  /* 0x000000353838723e */ /* 0x000fe200000000ff */
[----:B------:R-:W-:Y:S01]  /*4040*/  @!P3 FMUL R130, R130, 0.5 ;  /* 0x3f0000008282b820 */ /* 0x000fe20000400000 */
[----:B------:R-:W3:Y:S01]  /*4050*/  MUFU.EX2 R123, R123 ;  /* 0x0000007b007b7308 */ /* 0x000ee20000000800 */
[----:B--2---:R-:W-:Y:S01]  /*4060*/  @!P1 FMUL R125, R125, R125 ;  /* 0x0000007d7d7d9220 */ /* 0x004fe20000400000 */
[----:B------:R-:W-:Y:S01]  /*4070*/  FSETP.GEU.AND P1, PT, R131, -126, PT ;  /* 0xc2fc00008300780b */ /* 0x000fe20003f2e000 */
[----:B------:R-:W-:Y:S01]  /*4080*/  FADD R46, R30, R129 ;  /* 0x000000811e2e7221 */ /* 0x000fe20000000000 */
[----:B------:R-:W-:Y:S01]  /*4090*/  FADD R30, R6, R57 ;  /* 0x00000039061e7221 */ /* 0x000fe20000000000 */
[----:B------:R-:W-:Y:S01]  /*40a0*/  FADD R129, R14, R89 ;  /* 0x000000590e817221 */ /* 0x000fe20000000000 */
[----:B------:R-:W-:Y:S01]  /*40b0*/  F2FP.F16.F32.PACK_AB R53, R162, R83 ;  /* 0x00000053a235723e */ /* 0x000fe200000000ff */
[----:B------:R-:W-:Y:S01]  /*40c0*/  FADD R46, R46, R141 ;  /* 0x0000008d2e2e7221 */ /* 0x000fe20000000000 */
[----:B------:R-:W2:Y:S01]  /*40d0*/  MUFU.EX2 R130, R130 ;  /* 0x0000008200827308 */ /* 0x000ea20000000800 */
[----:B-1----:R-:W-:Y:S01]  /*40e0*/  @!P5 FMUL R134, R134, R134 ;  /* 0x000000868686d220 */ /* 0x002fe20000400000 */
[----:B------:R-:W-:Y:S01]  /*40f0*/  FSETP.GEU.AND P5, PT, R146, -126, PT ;  /* 0xc2fc00009200780b */ /* 0x000fe20003fae000 */
[----:B------:R-:W-:Y:S01]  /*4100*/  FADD R50, R30, R129 ;  /* 0x000000811e327221 */ /* 0x000fe20000000000 */
[----:B------:R-:W-:Y:S01]  /*4110*/  FADD R30, R9, R22 ;  /* 0x00000016091e7221 */ /* 0x000fe20000000000 */
[----:B------:R-:W-:Y:S01]  /*4120*/  FADD R129, R25, R88 ;  /* 0x0000005819817221 */ /* 0x000fe20000000000 */
[----:B------:R-:W-:Y:S01]  /*4130*/  FADD R46, R46, R149 ;  /* 0x000000952e2e7221 */ /* 0x000fe20000000000 */
[----:B------:R-:W-:Y:S01]  /*4140*/  @!P1 FMUL R131, R131, 0.5 ;  /* 0x3f00000083839820 */ /* 0x000fe20000400000 */
[----:B------:R1:W4:Y:S01]  /*4150*/  MUFU.EX2 R118, R26 ;  /* 0x0000001a00767308 */ /* 0x0003220000000800 */
[----:B---3--:R-:W-:Y:S01]  /*4160*/  @!P4 FMUL R123, R123, R123 ;  /* 0x0000007b7b7bc220 */ /* 0x008fe20000400000 */
[C---:B------:R-:W-:Y:S01]  /*4170*/  FSETP.GEU.AND P4, PT, R127.reuse, -126, PT ;  /* 0xc2fc00007f00780b */ /* 0x040fe20003f8e000 */
[----:B------:R-:W-:Y:S01]  /*4180*/  FADD R54, R30, R129 ;  /* 0x000000811e367221 */ /* 0x000fe20000000000 */
[----:B------:R-:W-:Y:S01]  /*4190*/  FADD R30, R28, R61 ;  /* 0x0000003d1c1e7221 */ /* 0x000fe20000000000 */
[----:B------:R-:W-:Y:S01]  /*41a0*/  FADD R129, R44, R93 ;  /* 0x0000005d2c817221 */ /* 0x000fe20000000000 */
[----:B------:R-:W-:Y:S01]  /*41b0*/  FADD R50, R50, R143 ;  /* 0x0000008f32327221 */ /* 0x000fe20000000000 */
[----:B------:R-:W-:Y:S01]  /*41c0*/  @!P5 FMUL R146, R146, 0.5 ;  /* 0x3f0000009292d820 */ /* 0x000fe20000400000 */
[----:B------:R-:W3:Y:S01]  /*41d0*/  MUFU.EX2 R131, R131 ;  /* 0x0000008300837308 */ /* 0x000ee20000000800 */
[----:B--2---:R-:W-:Y:S01]  /*41e0*/  @!P3 FMUL R130, R130, R130 ;  /* 0x000000828282b220 */ /* 0x004fe20000400000 */
[----:B------:R-:W-:Y:S01]  /*41f0*/  FSETP.GEU.AND P3, PT, R142, -126, PT ;  /* 0xc2fc00008e00780b */ /* 0x000fe20003f6e000 */
[----:B------:R-:W-:Y:S01]  /*4200*/  FADD R58, R30, R129 ;  /* 0x000000811e3a7221 */ /* 0x000fe20000000000 */
[----:B------:R-:W-:Y:S01]  /*4210*/  FADD R30, R8, R65 ;  /* 0x00000041081e7221 */ /* 0x000fe20000000000 */
[----:B------:R-:W-:Y:S01]  /*4220*/  FADD R129, R16, R97 ;  /* 0x0000006110817221 */ /* 0x000fe20000000000 */
[--C-:B-1----:R-:W-:Y:S01]  /*4230*/  FFMA R26, R150, UR6, -R2.reuse ;  /* 0x00000006961a7c23 */ /* 0x102fe20008000802 */
[----:B------:R-:W-:Y:S01]  /*4240*/  @!P4 FMUL R127, R127, 0.5 ;  /* 0x3f0000007f7fc820 */ /* 0x000fe20000400000 */
[----:B------:R-:W1:Y:S01]  /*4250*/  MUFU.EX2 R146, R146 ;  /* 0x0000009200927308 */ /* 0x000e620000000800 */
[----:B------:R-:W-:Y:S01]  /*4260*/  FFMA R2, R151, UR6, -R2 ;  /* 0x0000000697027c23 */ /* 0x000fe20008000802 */
[----:B------:R-:W-:Y:S01]  /*4270*/  FADD R66, R30, R129 ;  /* 0x000000811e427221 */ /* 0x000fe20000000000 */
[----:B------:R-:W-:Y:S01]  /*4280*/  FADD R30, R13, R64 ;  /* 0x000000400d1e7221 */ /* 0x000fe20000000000 */
[----:B------:R-:W-:Y:S01]  /*4290*/  FADD R129, R33, R96 ;  /* 0x0000006021817221 */ /* 0x000fe20000000000 */
[----:B----4-:R-:W-:Y:S01]  /*42a0*/  @!P6 FMUL R118, R118, R118 ;  /* 0x000000767676e220 */ /* 0x010fe20000400000 */
[----:B------:R-:W-:Y:S01]  /*42b0*/  FSETP.GEU.AND P6, PT, R119, -126, PT ;  /* 0xc2fc00007700780b */ /* 0x000fe20003fce000 */
[----:B------:R-:W-:Y:S01]  /*42c0*/  @!P3 FMUL R142, R142, 0.5 ;  /* 0x3f0000008e8eb820 */ /* 0x000fe20000400000 */
[----:B------:R-:W2:Y:S01]  /*42d0*/  MUFU.EX2 R127, R127 ;  /* 0x0000007f007f7308 */ /* 0x000ea20000000800 */
[----:B---3--:R-:W-:Y:S01]  /*42e0*/  @!P1 FMUL R131, R131, R131 ;  /* 0x0000008383839220 */ /* 0x008fe20000400000 */
[----:B------:R-:W-:Y:S01]  /*42f0*/  FADD R30, R30, R129 ;  /* 0x000000811e1e7221 */ /* 0x000fe20000000000 */
[----:B------:R-:W-:Y:S01]  /*4300*/  FSETP.GEU.AND P1, PT, R2, -126, PT ;  /* 0xc2fc00000200780b */ /* 0x000fe20003f2e000 */
[----:B------:R-:W-:Y:S01]  /*4310*/  FADD R129, R59, R126 ;  /* 0x0000007e3b817221 */ /* 0x000fe20000000000 */
[----:B------:R-:W-:Y:S01]  /*4320*/  FADD R151, R75, R134 ;  /* 0x000000864b977221 */ /* 0x000fe20000000000 */
[----:B------:R-:W-:Y:S01]  /*4330*/  FADD R155, R162, R131 ;  /* 0x00000083a29b7221 */ /* 0x000fe20000000000 */
[----:B------:R-:W-:Y:S01]  /*4340*/  FADD R54, R54, R145 ;  /* 0x0000009136367221 */ /* 0x000fe20000000000 */
[----:B------:R-:W3:Y:S01]  /*4350*/  MUFU.EX2 R138, R142 ;  /* 0x0000008e008a7308 */ /* 0x000ee20000000800 */
[----:B-1----:R-:W-:Y:S01]  /*4360*/  @!P5 FMUL R146, R146, R146 ;  /* 0x000000929292d220 */ /* 0x002fe20000400000 */
[----:B------:R-:W-:Y:S01]  /*4370*/  FSETP.GEU.AND P5, PT, R26, -126, PT ;  /* 0xc2fc00001a00780b */ /* 0x000fe20003fae000 */
[----:B------:R-:W-:Y:S01]  /*4380*/  FADD R74, R34, R129 ;  /* 0x00000081224a7221 */ /* 0x000fe20000000000 */
[----:B------:R-:W-:Y:S01]  /*4390*/  FADD R34, R31, R98 ;  /* 0x000000621f227221 */ /* 0x000fe20000000000 */
[----:B------:R-:W-:Y:S01]  /*43a0*/  FADD R129, R63, R164 ;  /* 0x000000a43f817221 */ /* 0x000fe20000000000 */
[----:B------:R-:W-:Y:S01]  /*43b0*/  @!P6 FMUL R119, R119, 0.5 ;  /* 0x3f0000007777e820 */ /* 0x000fe20000400000 */
[----:B------:R-:W-:Y:S01]  /*43c0*/  FADD R159, R38, R151 ;  /* 0x00000097269f7221 */ /* 0x000fe20000000000 */
[----:B------:R-:W-:Y:S01]  /*43d0*/  @!P1 FMUL R2, R2, 0.5 ;  /* 0x3f00000002029820 */ /* 0x000fe20000400000 */
[----:B--2---:R-:W-:Y:S01]  /*43e0*/  @!P4 FMUL R127, R127, R127 ;  /* 0x0000007f7f7fc220 */ /* 0x004fe20000400000 */
[----:B------:R-:W-:Y:S01]  /*43f0*/  FSETP.GEU.AND P4, PT, R133, -126, PT ;  /* 0xc2fc00008500780b */ /* 0x000fe20003f8e000 */
[----:B------:R-:W-:Y:S01]  /*4400*/  FADD R82, R34, R129 ;  /* 0x0000008122527221 */ /* 0x000fe20000000000 */
[----:B------:R-:W-:Y:S01]  /*4410*/  FADD R34, R47, R114 ;  /* 0x000000722f227221 */ /* 0x000fe20000000000 */
[----:B------:R-:W1:Y:S01]  /*4420*/  MUFU.EX2 R119, R119 ;  /* 0x0000007700777308 */ /* 0x000e620000000800 */
[----:B------:R-:W-:Y:S01]  /*4430*/  FADD R38, R132, R107 ;  /* 0x0000006b84267221 */ /* 0x000fe20000000000 */
[----:B------:R-:W-:Y:S01]  /*4440*/  @!P5 FMUL R26, R26, 0.5 ;  /* 0x3f0000001a1ad820 */ /* 0x000fe20000400000 */
[----:B------:R-:W-:Y:S01]  /*4450*/  FADD R151, R158, R125 ;  /* 0x0000007d9e977221 */ /* 0x000fe20000000000 */
[----:B---3--:R-:W-:Y:S01]  /*4460*/  @!P3 FMUL R138, R138, R138 ;  /* 0x0000008a8a8ab220 */ /* 0x008fe20000400000 */
[----:B------:R-:W-:Y:S01]  /*4470*/  FSETP.GEU.AND P3, PT, R3, -126, PT ;  /* 0xc2fc00000300780b */ /* 0x000fe20003f6e000 */
[----:B------:R-:W-:Y:S01]  /*4480*/  FADD R153, R83, R146 ;  /* 0x0000009253997221 */ /* 0x000fe20000000000 */
[----:B------:R-:W-:Y:S01]  /*4490*/  FADD R161, R38, R151 ;  /* 0x0000009726a17221 */ /* 0x000fe20000000000 */
[----:B------:R-:W-:Y:S01]  /*44a0*/  FADD R129, R79, R138 ;  /* 0x0000008a4f817221 */ /* 0x000fe20000000000 */
[----:B------:R2:W3:Y:S01]  /*44b0*/  MUFU.EX2 R142, R26 ;  /* 0x0000001a008e7308 */ /* 0x0004e20000000800 */
[----:B------:R-:W-:Y:S01]  /*44c0*/  @!P4 FMUL R133, R133, 0.5 ;  /* 0x3f0000008585c820 */ /* 0x000fe20000400000 */
[----:B------:R-:W-:Y:S01]  /*44d0*/  FADD R38, R136, R111 ;  /* 0x0000006f88267221 */ /* 0x000fe20000000000 */
[----:B------:R-:W-:Y:S01]  /*44e0*/  FADD R163, R34, R129 ;  /* 0x0000008122a37221 */ /* 0x000fe20000000000 */
[----:B------:R-:W-:Y:S01]  /*44f0*/  FADD R151, R160, R127 ;  /* 0x0000007fa0977221 */ /* 0x000fe20000000000 */
[----:B------:R-:W-:Y:S01]  /*4500*/  FADD R34, R51, R118 ;  /* 0x0000007633227221 */ /* 0x000fe20000000000 */
[----:B------:R-:W-:Y:S01]  /*4510*/  FADD R147, R58, R147 ;  /* 0x000000933a937221 */ /* 0x000fe20000000000 */
[----:B------:R-:W-:Y:S01]  /*4520*/  FADD R135, R66, R135 ;  /* 0x0000008742877221 */ /* 0x000fe20000000000 */
[----:B------:R-:W4:Y:S01]  /*4530*/  MUFU.EX2 R133, R133 ;  /* 0x0000008500857308 */ /* 0x000f220000000800 */
[----:B------:R-:W-:Y:S01]  /*4540*/  @!P3 FMUL R3, R3, 0.5 ;  /* 0x3f0000000303b820 */ /* 0x000fe20000400000 */
[----:B------:R-:W-:Y:S01]  /*4550*/  FADD R165, R38, R151 ;  /* 0x0000009726a57221 */ /* 0x000fe20000000000 */
[----:B------:R-:W-:Y:S01]  /*4560*/  FADD R38, R140, R115 ;  /* 0x000000738c267221 */ /* 0x000fe20000000000 */
[----:B-1----:R-:W-:Y:S01]  /*4570*/  @!P6 FMUL R119, R119, R119 ;  /* 0x000000777777e220 */ /* 0x002fe20000400000 */
[----:B--2---:R-:W-:Y:S01]  /*4580*/  FADD R26, R124, R99 ;  /* 0x000000637c1a7221 */ /* 0x004fe20000000000 */
[----:B------:R-:W-:Y:S01]  /*4590*/  FADD R151, R154, R123 ;  /* 0x0000007b9a977221 */ /* 0x000fe20000000000 */
[----:B------:R-:W-:Y:S01]  /*45a0*/  FADD R167, R34, R153 ;  /* 0x0000009922a77221 */ /* 0x000fe20000000000 */
[----:B------:R1:W2:Y:S01]  /*45b0*/  MUFU.EX2 R129, R2 ;  /* 0x0000000200817308 */ /* 0x0002a20000000800 */
[----:B---3--:R-:W-:Y:S01]  /*45c0*/  @!P5 FMUL R142, R142, R142 ;  /* 0x0000008e8e8ed220 */ /* 0x008fe20000400000 */
[----:B------:R-:W-:Y:S01]  /*45d0*/  FADD R166, R38, R155 ;  /* 0x0000009b26a67221 */ /* 0x000fe20000000000 */
[----:B------:R-:W-:Y:S01]  /*45e0*/  FADD R34, R144, R119 ;  /* 0x0000007790227221 */ /* 0x000fe20000000000 */
[----:B------:R-:W-:Y:S01]  /*45f0*/  FADD R157, R26, R151 ;  /* 0x000000971a9d7221 */ /* 0x000fe20000000000 */
[----:B------:R-:W-:Y:S01]  /*4600*/  FADD R26, R55, R122 ;  /* 0x0000007a371a7221 */ /* 0x000fe20000000000 */
[----:B------:R-:W-:Y:S01]  /*4610*/  FADD R153, R87, R142 ;  /* 0x0000008e57997221 */ /* 0x000fe20000000000 */
[----:B------:R-:W-:Y:S01]  /*4620*/  FADD R137, R30, R137 ;  /* 0x000000891e897221 */ /* 0x000fe20000000000 */
[----:B------:R3:W5:Y:S01]  /*4630*/  MUFU.EX2 R150, R3 ;  /* 0x0000000300967308 */ /* 0x0007620000000800 */
[----:B----4-:R-:W-:Y:S01]  /*4640*/  @!P4 FMUL R133, R133, R133 ;  /* 0x000000858585c220 */ /* 0x010fe20000400000 */
[----:B-1----:R-:W-:Y:S01]  /*4650*/  FADD R2, R39, R106 ;  /* 0x0000006a27027221 */ /* 0x002fe20000000000 */
[----:B------:R-:W-:Y:S01]  /*4660*/  FADD R153, R26, R153 ;  /* 0x000000991a997221 */ /* 0x000fe20000000000 */
[----:B------:R-:W-:Y:S01]  /*4670*/  FADD R157, R157, R166 ;  /* 0x000000a69d9d7221 */ /* 0x000fe20000000000 */
[----:B------:R-:W-:Y:S01]  /*4680*/  FADD R38, R156, R133 ;  /* 0x000000859c267221 */ /* 0x000fe20000000000 */
[----:B------:R-:W-:Y:S01]  /*4690*/  FADD R42, R42, R147 ;  /* 0x000000932a2a7221 */ /* 0x000fe20000000000 */
[----:B------:R-:W-:Y:S01]  /*46a0*/  FADD R135, R50, R135 ;  /* 0x0000008732877221 */ /* 0x000fe20000000000 */
[----:B------:R-:W-:Y:S01]  /*46b0*/  FADD R137, R54, R137 ;  /* 0x0000008936897221 */ /* 0x000fe20000000000 */
[----:B---3--:R-:W-:Y:S01]  /*46c0*/  FADD R3, R116, R91 ;  /* 0x0000005b74037221 */ /* 0x008fe20000000000 */
[----:B--2---:R-:W-:Y:S01]  /*46d0*/  @!P1 FMUL R129, R129, R129 ;  /* 0x0000008181819220 */ /* 0x004fe20000400000 */
[----:B------:R-:W-:Y:S01]  /*46e0*/  FADD R74, R74, R159 ;  /* 0x0000009f4a4a7221 */ /* 0x000fe20000000000 */
[----:B------:R-:W-:Y:S01]  /*46f0*/  FADD R82, R82, R163 ;  /* 0x000000a352527221 */ /* 0x000fe20000000000 */
[----:B------:R-:W-:Y:S01]  /*4700*/  FADD R78, R3, R70 ;  /* 0x00000046034e7221 */ /* 0x000fe20000000000 */
[----:B------:R-:W-:Y:S01]  /*4710*/  FADD R3, R120, R95 ;  /* 0x0000005f78037221 */ /* 0x000fe20000000000 */
[----:B------:R-:W-:Y:S01]  /*4720*/  FADD R70, R152, R121 ;  /* 0x0000007998467221 */ /* 0x000fe20000000000 */
[----:B------:R-:W-:Y:S01]  /*4730*/  FADD R155, R90, R129 ;  /* 0x000000815a9b7221 */ /* 0x000fe20000000000 */
[----:B-----5:R-:W-:Y:S01]  /*4740*/  @!P3 FMUL R150, R150, R150 ;  /* 0x000000969696b220 */ /* 0x020fe20000400000 */
[----:B------:R-:W-:Y:S01]  /*4750*/  FADD R78, R78, R161 ;  /* 0x000000a14e4e7221 */ /* 0x000fe20000000000 */
        /* <DEDUP_REMOVED lines=9> */
[----:B------:R-:W-:Y:S01]  /*47f0*/  ULOP3.LUT UR6, UR13, 0x8, URZ, 0xc, !UPT ;  /* 0x000000080d067892 */ /* 0x000fe2000f8e0c3f */
        /* <DEDUP_REMOVED lines=10> */
[----:B------:R-:W-:-:S02]  /*48a0*/  MOV R2, UR6 ;  /* 0x0000000600027c02 */ /* 0x000fc40008000f00 */
[----:B------:R-:W-:Y:S01]  /*48b0*/  FADD R74, R74, R153 ;  /* 0x000000994a4a7221 */ /* 0x000fe20000000000 */
[----:B------:R-:W-:Y:S01]  /*48c0*/  FADD R135, R78, R3 ;  /* 0x000000034e877221 */ /* 0x000fe20000000000 */
[----:B------:R-:W-:Y:S01]  /*48d0*/  FADD R3, R42, R137 ;  /* 0x000000892a037221 */ /* 0x000fe20000000000 */
[----:B------:R-:W-:Y:S01]  /*48e0*/  F2FP.F16.F32.PACK_AB R42, R25, R14 ;  /* 0x0000000e192a723e */ /* 0x000fe200000000ff */
[----:B------:R1:W-:Y:S01]  /*48f0*/  SYNCS.ARRIVE.TRANS64.A1T0 RZ, [R2+UR15], RZ ;  /* 0x000000ff02ff79a7 */ /* 0x0003e2000810000f */
[----:B------:R-:W-:Y:S02]  /*4900*/  F2FP.F16.F32.PACK_AB R44, R29, R44 ;  /* 0x0000002c1d2c723e */ /* 0x000fe400000000ff */
[----:B------:R-:W-:Y:S02]  /*4910*/  F2FP.F16.F32.PACK_AB R25, R116, R27 ;  /* 0x0000001b7419723e */ /* 0x000fe400000000ff */
[----:B------:R-:W-:Y:S02]  /*4920*/  F2FP.F16.F32.PACK_AB R46, R33, R16 ;  /* 0x00000010212e723e */ /* 0x000fe400000000ff */
[----:B------:R-:W-:Y:S01]  /*4930*/  F2FP.F16.F32.PACK_AB R27, R120, R31 ;  /* 0x0000001f781b723e */ /* 0x000fe200000000ff */
[----:B-1----:R-:W-:Y:S01]  /*4940*/  FADD R2, R74, R135 ;  /* 0x000000874a027221 */ /* 0x002fe20000000000 */
[----:B------:R-:W-:-:S02]  /*4950*/  F2FP.F16.F32.PACK_AB R29, R124, R35 ;  /* 0x000000237c1d723e */ /* 0x000fc400000000ff */
[----:B------:R-:W-:Y:S02]  /*4960*/  F2FP.F16.F32.PACK_AB R50, R41, R18 ;  /* 0x000000122932723e */ /* 0x000fe400000000ff */
[----:B------:R-:W-:Y:S02]  /*4970*/  F2FP.F16.F32.PACK_AB R54, R49, R20 ;  /* 0x000000143136723e */ /* 0x000fe400000000ff */
[----:B------:R-:W-:Y:S02]  /*4980*/  F2FP.F16.F32.PACK_AB R64, R68, R69 ;  /* 0x000000454440723e */ /* 0x000fe400000000ff */
[----:B------:R-:W-:Y:S02]  /*4990*/  F2FP.F16.F32.PACK_AB R66, R72, R73 ;  /* 0x000000494842723e */ /* 0x000fe400000000ff */
[----:B------:R-:W-:Y:S02]  /*49a0*/  F2FP.F16.F32.PACK_AB R31, R128, R39 ;  /* 0x00000027801f723e */ /* 0x000fe400000000ff */
        /* <DEDUP_REMOVED lines=39> */
[----:B------:R-:W-:Y:S01]  /*4c20*/  F2FP.F16.F32.PACK_AB R85, R131, R146 ;  /* 0x000000928355723e */ /* 0x000fe200000000ff */
[----:B------:R-:W-:Y:S06]  /*4c30*/  @!P0 BRA `(.L_x_19) ;  /* 0x0000000000048947 */ /* 0x000fec0003800000 */
[----:B------:R-:W-:Y:S01]  /*4c40*/  BPT.TRAP 0x1 ;  /* 0x000000040000795c */ /* 0x000fe20000300000 */
.L_x_19:
[----:B------:R-:W1:Y:S02]  /*4c50*/  SYNCS.PHASECHK.TRANS64.TRYWAIT P1, [UR37+0x16008], R5 ;  /* 0x01600805ff0075a7 */ /* 0x000e640008020165 */
[----:B-1----:R-:W-:Y:S05]  /*4c60*/  @!P1 BRA `(.L_x_20) ;  /* 0x0000007000109947 */ /* 0x002fea0003800000 */
.L_x_90:
[----:B------:R-:W-:Y:S01]  /*4c70*/  UIADD3 UR6, UR12, 0x400, URZ ;  /* 0x000004000c067890 */ /* 0x000fe2000fffe03f */
[----:B------:R-:W-:Y:S01]  /*4c80*/  WARPGROUP.ARRIVE ;  /* 0x00000000000079c5 */ /* 0x000fe20000000000 */
[----:B------:R-:W-:Y:S01]  /*4c90*/  UMOV UR7, 0x80000020 ;  /* 0x8000002000077882 */ /* 0x000fe20000000000 */
[----:B------:R-:W-:-:S06]  /*4ca0*/  F2FP.F16.F32.PACK_AB R87, R129, R142 ;  /* 0x0000008e8157723e */ /* 0x000fcc00000000ff */
[----:B------:R-:W-:Y:S01]  /*4cb0*/  HGMMA.64x32x16.F32 R152, R24, gdesc[UR4].tnspB, RZ, !UPT, gsb0 ;  /* 0x4060000418987df0 */ /* 0x000fe2000c0008ff */
[----:B------:R-:W-:Y:S01]  /*4cc0*/  UIADD3 UR6, UR12, 0x440, URZ ;  /* 0x000004400c067890 */ /* 0x000fe2000fffe03f */
[----:B------:R-:W-:Y:S01]  /*4cd0*/  UMOV UR7, 0x80000020 ;  /* 0x8000002000077882 */ /* 0x000fe20000000000 */
[----:B------:R-:W-:Y:S02]  /*4ce0*/  WARPGROUP.DEPBAR.LE gsb0, 0x0 ;  /* 0x00008000000079c5 */ /* 0x000fe40000010000 */
[----:B------:R-:W-:-:S06]  /*4cf0*/  WARPGROUP.ARRIVE ;  /* 0x00000000000079c5 */ /* 0x000fcc0000000000 */
[----:B------:R-:W-:Y:S01]  /*4d00*/  HGMMA.64x32x16.F32 R152, R28, gdesc[UR4].tnspB, R152, gsb0 ;  /* 0x406000041c987df0 */ /* 0x000fe20008000898 */
        /* <DEDUP_REMOVED lines=69> */
[----:B------:R-:W-:Y:S03]  /*5160*/  HGMMA.64x32x16.F32 R152, R84, gdesc[UR4].tnspB, R152, gsb0 ;  /* 0x4060000454987df0 */ /* 0x000fe60008000898 */
[----:B------:R-:W-:Y:S02]  /*5170*/  WARPGROUP.DEPBAR.LE gsb0, 0x0 ;  /* 0x00008000000079c5 */ /* 0x000fe40000010000 */
[----:B------:R-:W-:Y:S05]  /*5180*/  @!P0 BRA `(.L_x_21) ;  /* 0x0000000000048947 */ /* 0x000fea0003800000 */
[----:B------:R-:W-:Y:S01]  /*5190*/  BPT.TRAP 0x1 ;  /* 0x000000040000795c */ /* 0x000fe20000300000 */
.L_x_21:
[----:B------:R-:W-:Y:S02]  /*51a0*/  UISETP.EQ.AND UP0, UPT, UR36, URZ, !UP0 ;  /* 0x0000003f2400728c */ /* 0x000fe4000c702270 */
[----:B------:R-:W-:Y:S02]  /*51b0*/  UIADD3 UR6, UR37, 0x16028, URZ ;  /* 0x0001602825067890 */ /* 0x000fe4000fffe03f */
[----:B------:R-:W-:Y:S02]  /*51c0*/  USEL UR7, URZ, 0x1, !UP0 ;  /* 0x000000013f077887 */ /* 0x000fe4000c000000 */
[----:B------:R-:W-:Y:S02]  /*51d0*/  UPRMT UR6, URZ, 0x654, UR6 ;  /* 0x000006543f067896 */ /* 0x000fe40008000006 */
[----:B------:R-:W-:-:S04]  /*51e0*/  USEL UR7, UR7, 0x2, UP1 ;  /* 0x0000000207077887 */ /* 0x000fc80008800000 */
[----:B------:R-:W-:-:S03]  /*51f0*/  UISETP.GT.U32.AND UP0, UPT, UR7, 0x1, UPT ;  /* 0x000000010700788c */ /* 0x000fc6000bf04070 */
[----:B------:R-:W-:Y:S03]  /*5200*/  SYNCS.ARRIVE.TRANS64.RED.A1T0 RZ, [UR6], RZ ;  /* 0x000000ffffff79a7 */ /* 0x000fe60008100406 */
[----:B------:R-:W-:-:S13]  /*5210*/  PLOP3.LUT P1, PT, PT, PT, UP0, 0x80, 0x0 ;  /* 0x000000000000781c */ /* 0x000fda0003f2f008 */
[----:B------:R-:W-:Y:S05]  /*5220*/  @P1 BRA `(.L_x_22) ;  /* 0x0000000000041947 */ /* 0x000fea0003800000 */
[----:B------:R-:W-:Y:S01]  /*5230*/  BPT.TRAP 0x1 ;  /* 0x000000040000795c */ /* 0x000fe20000300000 */
.L_x_22:
[----:B-1----:R-:W1:Y:S02]  /*5240*/  LDC R5, c[0x0][0x28c] ;  /* 0x0000a300ff057b82 */ /* 0x002e640000000800 */
[----:B-1----:R-:W-:-:S13]  /*5250*/  ISETP.GE.AND P2, PT, R5, 0x101, PT ;  /* 0x000001010500780c */ /* 0x002fda0003f46270 */
[----:B------:R-:W-:Y:S05]  /*5260*/  @!P2 BRA `(.L_x_23) ;  /* 0x000000480048a947 */ /* 0x000fea0003800000 */
[----:B------:R-:W-:Y:S01]  /*5270*/  IADD3 R5, R5, 0xff, RZ ;  /* 0x000000ff05057810 */ /* 0x000fe20007ffe0ff */
[----:B------:R-:W-:Y:S01]  /*5280*/  UMOV UR15, 0x2 ;  /* 0x00000002000f7882 */ /* 0x000fe20000000000 */
[----:B------:R-:W-:Y:S01]  /*5290*/  MOV R9, R0 ;  /* 0x0000000000097202 */ /* 0x000fe20000000f00 */
[----:B------:R-:W-:Y:S01]  /*52a0*/  UMOV UR13, 0x1 ;  /* 0x00000001000d7882 */ /* 0x000fe20000000000 */
[----:B------:R-:W-:Y:S01]  /*52b0*/  SHF.R.S32.HI R6, RZ, 0x1f, R5 ;  /* 0x0000001fff067819 */ /* 0x000fe20000011405 */
[----:B------:R-:W-:Y:S01]  /*52c0*/  ULDC UR17, c[0x0][0x604] ;  /* 0x0001810000117ab9 */ /* 0x000fe20000000800 */
[----:B------:R-:W-:Y:S02]  /*52d0*/  MOV R7, R4 ;  /* 0x0000000400077202 */ /* 0x000fe40000000f00 */
[----:B------:R-:W-:Y:S02]  /*52e0*/  LEA.HI R5, R6, R5, RZ, 0x8 ;  /* 0x0000000506057211 */ /* 0x000fe400078f40ff */
[----:B------:R-:W-:-:S02]  /*52f0*/  MOV R6, RZ ;  /* 0x000000ff00067202 */ /* 0x000fc40000000f00 */
[----:B------:R-:W-:-:S07]  /*5300*/  SHF.R.S32.HI R5, RZ, 0x8, R5 ;  /* 0x00000008ff057819 */ /* 0x000fce0000011405 */
.L_x_34:
[----:B------:R-:W-:-:S13]  /*5310*/  PLOP3.LUT P3, PT, PT, PT, UP1, 0x80, 0x0 ;  /* 0x000000000000781c */ /* 0x000fda0003f6f018 */
[----:B-1----:R-:W-:Y:S05]  /*5320*/  @!P3 BRA `(.L_x_24) ;  /* 0x000000000004b947 */ /* 0x002fea0003800000 */
[----:B------:R-:W-:Y:S01]  /*5330*/  BPT.TRAP 0x1 ;  /* 0x000000040000795c */ /* 0x000fe20000300000 */
.L_x_24:
[----:B------:R-:W-:Y:S01]  /*5340*/  ULEA UR6, UR15, UR37, 0x3 ;  /* 0x000000250f067291 */ /* 0x000fe2000f8e183f */
[----:B------:R-:W-:-:S08]  /*5350*/  SHF.L.U32 R0, R6, 0x1f, RZ ;  /* 0x0000001f06007819 */ /* 0x000fd000000006ff */
[----:B------:R-:W1:Y:S02]  /*5360*/  SYNCS.PHASECHK.TRANS64.TRYWAIT P2, [UR6+0x16000], R0 ;  /* 0x01600000ff0075a7 */ /* 0x000e640008040146 */
[----:B-1----:R-:W-:Y:S05]  /*5370*/  @!P2 BRA `(.L_x_25) ;  /* 0x000000680064a947 */ /* 0x002fea0003800000 */
.L_x_91:
[----:B------:R-:W-:Y:S01]  /*5380*/  ULEA UR6, UR15, UR14, 0xa ;  /* 0x0000000e0f067291 */ /* 0x000fe2000f8e503f */
[----:B------:R-:W-:Y:S01]  /*5390*/  WARPGROUP.ARRIVE ;  /* 0x00000000000079c5 */ /* 0x000fe20000000000 */
[----:B------:R-:W-:Y:S01]  /*53a0*/  UMOV UR7, 0x80000020 ;  /* 0x8000002000077882 */ /* 0x000fe20000000000 */
[----:B------:R-:W-:Y:S01]  /*53b0*/  UMOV UR11, 0x80000020 ;  /* 0x80000020000b7882 */ /* 0x000fe20000000000 */
[----:B------:R-:W-:-:S05]  /*53c0*/  UIADD3 UR10, UR6, 0x2, URZ ;  /* 0x00000002060a7890 */ /* 0x000fca000fffe03f */
[----:B------:R-:W-:Y:S01]  /*53d0*/  HGMMA.64x256x16.F32 R24, gdesc[UR4], RZ, !UPT, gsb0 ;  /* 0x03e00000041879f0 */ /* 0x000fe2000c0008ff */
[----:B------:R-:W-:-:S04]  /*53e0*/  UIADD3 UR6, UR15, 0x1, URZ ;  /* 0x000000010f067890 */ /* 0x000fc8000fffe03f */
[----:B------:R-:W-:-:S04]  /*53f0*/  UISETP.NE.AND UP0, UPT, UR6, 0x5, UPT ;  /* 0x000000050600788c */ /* 0x000fc8000bf05270 */
[----:B------:R-:W-:Y:S02]  /*5400*/  USEL UR7, URZ, 0x1, UP0 ;  /* 0x000000013f077887 */ /* 0x000fe40008000000 */
[----:B------:R-:W-:-:S04]  /*5410*/  USEL UR6, UR6, URZ, UP0 ;  /* 0x0000003f06067287 */ /* 0x000fc80008000000 */
[----:B------:R-:W-:Y:S01]  /*5420*/  LOP3.LUT R6, R6, UR7, RZ, 0x3c, !PT ;  /* 0x0000000706067c12 */ /* 0x000fe2000f8e3cff */
[----:B------:R-:W-:Y:S02]  /*5430*/  WARPGROUP.DEPBAR.LE gsb0, 0x0 ;  /* 0x00008000000079c5 */ /* 0x000fe40000010000 */
[----:B------:R-:W-:-:S10]  /*5440*/  WARPGROUP.ARRIVE ;  /* 0x00000000000079c5 */ /* 0x000fd40000000000 */
[----:B------:R-:W-:Y:S03]  /*5450*/  HGMMA.64x256x16.F32 R24, gdesc[UR8], R24, gsb0 ;  /* 0x03e00000081879f0 */ /* 0x000fe60008000818 */
[----:B------:R-:W-:Y:S02]  /*5460*/  WARPGROUP.DEPBAR.LE gsb0, 0x0 ;  /* 0x00008000000079c5 */ /* 0x000fe40000010000 */
[----:B------:R-:W-:Y:S05]  /*5470*/  @!P3 BRA `(.L_x_26) ;  /* 0x000000000004b947 */ /* 0x000fea0003800000 */
[----:B------:R-:W-:Y:S01]  /*5480*/  BPT.TRAP 0x1 ;  /* 0x000000040000795c */ /* 0x000fe20000300000 */
.L_x_26:
[----:B-1----:R-:W-:Y:S01]  /*5490*/  FMNMX R0, R24, R9, !PT ;  /* 0x0000000918007209 */ /* 0x002fe20007800000 */
[----:B------:R-:W-:-:S03]  /*54a0*/  ULEA UR7, UR6, UR37, 0x3 ;  /* 0x0000002506077291 */ /* 0x000fc6000f8e183f */
        /* <DEDUP_REMOVED lines=63> */
[----:B------:R-:W1:Y:S02]  /*58a0*/  SHFL.BFLY PT, R11, R4, 0x1, 0x1f ;  /* 0x0c201f00040b7f89 */ /* 0x000e6400000e0000 */
[----:B-1----:R-:W-:Y:S02]  /*58b0*/  FMNMX R11, R4, R11, !PT ;  /* 0x0000000b040b7209 */ /* 0x002fe40007800000 */
[----:B------:R-:W-:-:S03]  /*58c0*/  FMNMX R4, R26, R7, !PT ;  /* 0x000000071a047209 */ /* 0x000fc60007800000 */
[----:B------:R-:W1:Y:S01]  /*58d0*/  SHFL.BFLY PT, R0, R11, 0x2, 0x1f ;  /* 0x0c401f000b007f89 */ /* 0x000e6200000e0000 */
[----:B------:R-:W-:-:S04]  /*58e0*/  FMNMX R13, R27, R4, !PT ;  /* 0x000000041b0d7209 */ /* 0x000fc80007800000 */
[----:B------:R-:W-:-:S04]  /*58f0*/  FMNMX R4, R30, R13, !PT ;  /* 0x0000000d1e047209 */ /* 0x000fc80007800000 */
[----:B------:R-:W-:-:S04]  /*5900*/  FMNMX R13, R31, R4, !PT ;  /* 0x000000041f0d7209 */ /* 0x000fc80007800000 */
[----:B------:R-:W-:-:S04]  /*5910*/  FMNMX R4, R34, R13, !PT ;  /* 0x0000000d22047209 */ /* 0x000fc80007800000 */
[----:B------:R-:W-:-:S04]  /*5920*/  FMNMX R13, R35, R4, !PT ;  /* 0x00000004230d7209 */ /* 0x000fc80007800000 */
[----:B------:R-:W-:Y:S02]  /*5930*/  FMNMX R4, R38, R13, !PT ;  /* 0x0000000d26047209 */ /* 0x000fe40007800000 */
[----:B-1----:R-:W-:Y:S02]  /*5940*/  FMNMX R0, R11, R0, !PT ;  /* 0x000000000b007209 */ /* 0x002fe40007800000 */
[----:B------:R-:W-:Y:S02]  /*5950*/  FMNMX R15, R39, R4, !PT ;  /* 0x00000004270f7209 */ /* 0x000fe40007800000 */
[----:B------:R-:W-:Y:S02]  /*5960*/  FSETP.NEU.AND P2, PT, R0, -INF , PT ;  /* 0xff8000000000780b */ /* 0x000fe40003f4d000 */
        /* <DEDUP_REMOVED lines=21> */
[--C-:B------:R-:W-:Y:S01]  /*5ac0*/  FFMA R12, R45, UR17, -R177.reuse ;  /* 0x000000112d0c7c23 */ /* 0x100fe200080008b1 */
[--C-:B------:R-:W-:Y:S01]  /*5ad0*/  FFMA R37, R48, UR17, -R177.reuse ;  /* 0x0000001130257c23 */ /* 0x100fe200080008b1 */
[----:B------:R-:W-:Y:S01]  /*5ae0*/  @!P5 FMUL R24, R24, 0.5 ;  /* 0x3f0000001818d820 */ /* 0x000fe20000400000 */
[--C-:B------:R-:W-:Y:S01]  /*5af0*/  FFMA R13, R53, UR17, -R177.reuse ;  /* 0x00000011350d7c23 */ /* 0x100fe200080008b1 */
[----:B------:R-:W-:Y:S01]  /*5b00*/  @!P3 FMUL R175, R175, 0.5 ;  /* 0x3f000000afafb820 */ /* 0x000fe20000400000 */
[--C-:B------:R-:W-:Y:S01]  /*5b10*/  FFMA R52, R52, UR17, -R177.reuse ;  /* 0x0000001134347c23 */ /* 0x100fe200080008b1 */
[----:B------:R-:W-:Y:S01]  /*5b20*/  @!P2 FMUL R25, R25, 0.5 ;  /* 0x3f0000001919a820 */ /* 0x000fe20000400000 */
[--C-:B------:R-:W-:Y:S01]  /*5b30*/  FFMA R60, R60, UR17, -R177.reuse ;  /* 0x000000113c3c7c23 */ /* 0x100fe200080008b1 */
[----:B------:R-:W1:Y:S01]  /*5b40*/  MUFU.EX2 R24, R24 ;  /* 0x0000001800187308 */ /* 0x000e620000000800 */
[----:B------:R-:W-:Y:S01]  /*5b50*/  @!P6 FMUL R28, R28, 0.5 ;  /* 0x3f0000001c1ce820 */ /* 0x000fe20000400000 */
[----:B------:R-:W-:Y:S01]  /*5b60*/  @!P4 FMUL R32, R32, 0.5 ;  /* 0x3f0000002020c820 */ /* 0x000fe20000400000 */
[----:B------:R-:W-:Y:S01]  /*5b70*/  FMNMX R15, R47, R4, !PT ;  /* 0x000000042f0f7209 */ /* 0x000fe20007800000 */
[--C-:B------:R-:W-:Y:S01]  /*5b80*/  FFMA R40, R57, UR17, -R177.reuse ;  /* 0x0000001139287c23 */ /* 0x100fe200080008b1 */
[--C-:B------:R-:W-:Y:S01]  /*5b90*/  FFMA R14, R61, UR17, -R177.reuse ;  /* 0x000000113d0e7c23 */ /* 0x100fe200080008b1 */
[--C-:B------:R-:W-:Y:S01]  /*5ba0*/  FFMA R45, R64, UR17, -R177.reuse ;  /* 0x00000011402d7c23 */ /* 0x100fe200080008b1 */
[----:B------:R-:W-:Y:S01]  /*5bb0*/  FMNMX R4, R50, R15, !PT ;  /* 0x0000000f32047209 */ /* 0x000fe20007800000 */
[----:B------:R-:W2:Y:S01]  /*5bc0*/  MUFU.EX2 R175, R175 ;  /* 0x000000af00af7308 */ /* 0x000ea20000000800 */
[--C-:B------:R-:W-:Y:S01]  /*5bd0*/  FFMA R68, R68, UR17, -R177.reuse ;  /* 0x0000001144447c23 */ /* 0x100fe200080008b1 */
[--C-:B------:R-:W-:Y:S01]  /*5be0*/  FFMA R48, R73, UR17, -R177.reuse ;  /* 0x0000001149307c23 */ /* 0x100fe200080008b1 */
[----:B------:R-:W-:Y:S01]  /*5bf0*/  FMNMX R15, R51, R4, !PT ;  /* 0x00000004330f7209 */ /* 0x000fe20007800000 */
[--C-:B------:R-:W-:Y:S01]  /*5c00*/  FFMA R53, R80, UR17, -R177.reuse ;  /* 0x0000001150357c23 */ /* 0x100fe200080008b1 */
[--C-:B------:R-:W-:Y:S01]  /*5c10*/  FFMA R76, R76, UR17, -R177.reuse ;  /* 0x000000114c4c7c23 */ /* 0x100fe200080008b1 */
[--C-:B------:R-:W-:Y:S01]  /*5c20*/  FFMA R16, R77, UR17, -R177.reuse ;  /* 0x000000114d107c23 */ /* 0x100fe200080008b1 */
[----:B------:R-:W-:Y:S01]  /*5c30*/  FMNMX R4, R54, R15, !PT ;  /* 0x0000000f36047209 */ /* 0x000fe20007800000 */
[----:B------:R-:W3:Y:S01]  /*5c40*/  MUFU.EX2 R25, R25 ;  /* 0x0000001900197308 */ /* 0x000ee20000000800 */
[----:B-1----:R-:W-:Y:S01]  /*5c50*/  @!P5 FMUL R24, R24, R24 ;  /* 0x000000181818d220 */ /* 0x002fe20000400000 */
[----:B------:R-:W-:Y:S01]  /*5c60*/  FSETP.GEU.AND P5, PT, R29, -126, PT ;  /* 0xc2fc00001d00780b */ /* 0x000fe20003fae000 */
[--C-:B------:R-:W-:Y:S01]  /*5c70*/  FFMA R84, R84, UR17, -R177.reuse ;  /* 0x0000001154547c23 */ /* 0x100fe200080008b1 */
[----:B------:R-:W-:Y:S01]  /*5c80*/  FMNMX R15, R55, R4, !PT ;  /* 0x00000004370f7209 */ /* 0x000fe20007800000 */
[--C-:B------:R-:W-:Y:S01]  /*5c90*/  FFMA R57, R88, UR17, -R177.reuse ;  /* 0x0000001158397c23 */ /* 0x100fe200080008b1 */
[--C-:B------:R-:W-:Y:S01]  /*5ca0*/  FFMA R18, R93, UR17, -R177.reuse ;  /* 0x000000115d127c23 */ /* 0x100fe200080008b1 */
[--C-:B------:R-:W-:Y:S01]  /*5cb0*/  FFMA R61, R96, UR17, -R177.reuse ;  /* 0x00000011603d7c23 */ /* 0x100fe200080008b1 */
[----:B------:R-:W1:Y:S01]  /*5cc0*/  MUFU.EX2 R176, R28 ;  /* 0x0000001c00b07308 */ /* 0x000e620000000800 */
        /* <DEDUP_REMOVED lines=16> */
[----:B-1----:R-:W-:Y:S01]  /*5dd0*/  @!P6 FMUL R176, R176, R176 ;  /* 0x000000b0b0b0e220 */ /* 0x002fe20000400000 */
[----:B------:R-:W-:Y:S01]  /*5de0*/  FSETP.GEU.AND P6, PT, R11, -126, PT ;  /* 0xc2fc00000b00780b */ /* 0x000fe20003fce000 */
[--C-:B------:R-:W-:Y:S01]  /*5df0*/  FFMA R93, R132, UR17, -R177.reuse ;  /* 0x00000011845d7c23 */ /* 0x100fe200080008b1 */
[----:B------:R-:W-:Y:S01]  /*5e00*/  FMNMX R4, R62, R15, !PT ;  /* 0x0000000f3e047209 */ /* 0x000fe20007800000 */
[--C-:B------:R-:W-:Y:S01]  /*5e10*/  FFMA R15, R69, UR17, -R177.reuse ;  /* 0x00000011450f7c23 */ /* 0x100fe200080008b1 */
[--C-:B------:R-:W-:Y:S01]  /*5e20*/  FFMA R69, R92, UR17, -R177.reuse ;  /* 0x000000115c457c23 */ /* 0x100fe200080008b1 */
[----:B------:R-:W-:Y:S01]  /*5e30*/  @!P2 FMUL R36, R36, 0.5 ;  /* 0x3f0000002424a820 */ /* 0x000fe20000400000 */
[----:B------:R-:W1:Y:S01]  /*5e40*/  MUFU.EX2 R33, R33 ;  /* 0x0000002100217308 */ /* 0x000e620000000800 */
[----:B--2---:R-:W-:Y:S01]  /*5e50*/  @!P4 FMUL R28, R28, R28 ;  /* 0x0000001c1c1cc220 */ /* 0x004fe20000400000 */
[----:B------:R-:W-:Y:S01]  /*5e60*/  FSETP.GEU.AND P4, PT, R41, -126, PT ;  /* 0xc2fc00002900780b */ /* 0x000fe20003f8e000 */
[--C-:B------:R-:W-:Y:S01]  /*5e70*/  FFMA R92, R108, UR17, -R177.reuse ;  /* 0x000000116c5c7c23 */ /* 0x100fe200080008b1 */
[----:B------:R-:W-:Y:S01]  /*5e80*/  FMNMX R17, R63, R4, !PT ;  /* 0x000000043f117209 */ /* 0x000fe20007800000 */
[--C-:B------:R-:W-:Y:S01]  /*5e90*/  FFMA R10, R140, UR17, -R177.reuse ;  /* 0x000000118c0a7c23 */ /* 0x100fe200080008b1 */
[----:B------:R-:W-:Y:S01]  /*5ea0*/  FFMA R80, R136, UR17, -R177 ;  /* 0x0000001188507c23 */ /* 0x000fe200080008b1 */
[----:B------:R-:W-:Y:S01]  /*5eb0*/  @!P6 FMUL R11, R11, 0.5 ;  /* 0x3f0000000b0be820 */ /* 0x000fe20000400000 */
[----:B------:R2:W4:Y:S01]  /*5ec0*/  MUFU.EX2 R174, R36 ;  /* 0x0000002400ae7308 */ /* 0x0005220000000800 */
[----:B---3--:R-:W-:Y:S01]  /*5ed0*/  @!P5 FMUL R29, R29, R29 ;  /* 0x0000001d1d1dd220 */ /* 0x008fe20000400000 */
[----:B------:R-:W-:-:S02]  /*5ee0*/  FSETP.GEU.AND P5, PT, R44, -126, PT ;  /* 0xc2fc00002c00780b */ /* 0x000fc40003fae000 */
[----:B------:R-:W-:-:S03]  /*5ef0*/  FMNMX R4, R66, R17, !PT ;  /* 0x0000001142047209 */ /* 0x000fc60007800000 */
[----:B------:R-:W-:Y:S01]  /*5f00*/  @!P4 FMUL R41, R41, 0.5 ;  /* 0x3f0000002929c820 */ /* 0x000fe20000400000 */
[----:B------:R-:W3:Y:S01]  /*5f10*/  MUFU.EX2 R11, R11 ;  /* 0x0000000b000b7308 */ /* 0x000ee20000000800 */
[--C-:B--2---:R-:W-:Y:S01]  /*5f20*/  FFMA R36, R49, UR17, -R177.reuse ;  /* 0x0000001131247c23 */ /* 0x104fe200080008b1 */
[----:B-1----:R-:W-:Y:S01]  /*5f30*/  @!P3 FMUL R33, R33, R33 ;  /* 0x000000212121b220 */ /* 0x002fe20000400000 */
[--C-:B------:R-:W-:Y:S01]  /*5f40*/  FFMA R49, R72, UR17, -R177.reuse ;  /* 0x0000001148317c23 */ /* 0x100fe200080008b1 */
[----:B------:R-:W-:Y:S01]  /*5f50*/  FMNMX R17, R67, R4, !PT ;  /* 0x0000000443117209 */ /* 0x000fe20007800000 */
[----:B------:R-:W-:Y:S01]  /*5f60*/  FFMA R72, R120, UR17, -R177 ;  /* 0x0000001178487c23 */ /* 0x000fe200080008b1 */
[----:B------:R-:W-:Y:S01]  /*5f70*/  FSETP.GEU.AND P3, PT, R36, -126, PT ;  /* 0xc2fc00002400780b */ /* 0x000fe20003f6e000 */
[----:B------:R-:W-:Y:S01]  /*5f80*/  @!P5 FMUL R44, R44, 0.5 ;  /* 0x3f0000002c2cd820 */ /* 0x000fe20000400000 */
[----:B------:R1:W2:Y:S01]  /*5f90*/  MUFU.EX2 R32, R41 ;  /* 0x0000002900207308 */ /* 0x0002a20000000800 */
[----:B----4-:R-:W-:Y:S01]  /*5fa0*/  @!P2 FMUL R174, R174, R174 ;  /* 0x000000aeaeaea220 */ /* 0x010fe20000400000 */
[----:B------:R-:W-:-:S02]  /*5fb0*/  FSETP.GEU.AND P2, PT, R12, -126, PT ;  /* 0xc2fc00000c00780b */ /* 0x000fc40003f4e000 */
[----:B------:R-:W-:-:S04]  /*5fc0*/  FMNMX R4, R70, R17, !PT ;  /* 0x0000001146047209 */ /* 0x000fc80007800000 */
[----:B------:R4:W5:Y:S01]  /*5fd0*/  MUFU.EX2 R173, R44 ;  /* 0x0000002c00ad7308 */ /* 0x0009620000000800 */
[----:B---3--:R-:W-:Y:S01]  /*5fe0*/  @!P6 FMUL R11, R11, R11 ;  /* 0x0000000b0b0be220 */ /* 0x008fe20000400000 */
[----:B------:R-:W-:Y:S01]  /*5ff0*/  FSETP.GEU.AND P6, PT, R37, -126, PT ;  /* 0xc2fc00002500780b */ /* 0x000fe20003fce000 */
[----:B------:R-:W-:Y:S01]  /*6000*/  @!P3 FMUL R36, R36, 0.5 ;  /* 0x3f0000002424b820 */ /* 0x000fe20000400000 */
[--C-:B-1----:R-:W-:Y:S01]  /*6010*/  FFMA R41, R56, UR17, -R177.reuse ;  /* 0x0000001138297c23 */ /* 0x102fe200080008b1 */
[----:B------:R-:W-:Y:S01]  /*6020*/  FMNMX R17, R71, R4, !PT ;  /* 0x0000000447117209 */ /* 0x000fe20007800000 */
[--C-:B------:R-:W-:Y:S01]  /*6030*/  FFMA R56, R89, UR17, -R177.reuse ;  /* 0x0000001159387c23 */ /* 0x100fe200080008b1 */
[----:B------:R-:W-:Y:S02]  /*6040*/  @!P2 FMUL R12, R12, 0.5 ;  /* 0x3f0000000c0ca820 */ /* 0x000fe40000400000 */
[----:B------:R-:W1:Y:S01]  /*6050*/  MUFU.EX2 R36, R36 ;  /* 0x0000002400247308 */ /* 0x000e620000000800 */
[----:B--2---:R-:W-:Y:S01]  /*6060*/  @!P4 FMUL R32, R32, R32 ;  /* 0x000000202020c220 */ /* 0x004fe20000400000 */
[----:B------:R-:W-:Y:S01]  /*6070*/  FSETP.GEU.AND P4, PT, R52, -126, PT ;  /* 0xc2fc00003400780b */ /* 0x000fe20003f8e000 */
[--C-:B----4-:R-:W-:Y:S01]  /*6080*/  FFMA R44, R65, UR17, -R177.reuse ;  /* 0x00000011412c7c23 */ /* 0x110fe200080008b1 */
[----:B------:R-:W-:Y:S01]  /*6090*/  FMNMX R4, R74, R17, !PT ;  /* 0x000000114a047209 */ /* 0x000fe20007800000 */
[--C-:B------:R-:W-:Y:S01]  /*60a0*/  FFMA R65, R100, UR17, -R177.reuse ;  /* 0x0000001164417c23 */ /* 0x100fe200080008b1 */
[----:B------:R-:W-:Y:S01]  /*60b0*/  @!P6 FMUL R37, R37, 0.5 ;  /* 0x3f0000002525e820 */ /* 0x000fe20000400000 */
[----:B------:R-:W-:Y:S01]  /*60c0*/  FFMA R100, R149, UR17, -R177 ;  /* 0x0000001195647c23 */ /* 0x000fe200080008b1 */
[----:B-----5:R-:W-:Y:S01]  /*60d0*/  @!P5 FMUL R173, R173, R173 ;  /* 0x000000adadadd220 */ /* 0x020fe20000400000 */
[----:B------:R-:W-:Y:S01]  /*60e0*/  FSETP.GEU.AND P5, PT, R13, -126, PT ;  /* 0xc2fc00000d00780b */ /* 0x000fe20003fae000 */
[----:B------:R-:W2:Y:S01]  /*60f0*/  MUFU.EX2 R12, R12 ;  /* 0x0000000c000c7308 */ /* 0x000ea20000000800 */
[----:B------:R-:W-:-:S04]  /*6100*/  FMNMX R17, R75, R4, !PT ;  /* 0x000000044b117209 */ /* 0x000fc80007800000 */
[----:B------:R-:W-:Y:S01]  /*6110*/  @!P4 FMUL R52, R52, 0.5 ;  /* 0x3f0000003434c820 */ /* 0x000fe20000400000 */
[----:B------:R-:W-:Y:S01]  /*6120*/  FMNMX R4, R78, R17, !PT ;  /* 0x000000114e047209 */ /* 0x000fe20007800000 */
[----:B-1----:R-:W-:Y:S01]  /*6130*/  @!P3 FMUL R36, R36, R36 ;  /* 0x000000242424b220 */ /* 0x002fe20000400000 */
[----:B------:R-:W1:Y:S01]  /*6140*/  MUFU.EX2 R37, R37 ;  /* 0x0000002500257308 */ /* 0x000e620000000800 */
[----:B------:R-:W-:Y:S02]  /*6150*/  FSETP.GEU.AND P3, PT, R60, -126, PT ;  /* 0xc2fc00003c00780b */ /* 0x000fe40003f6e000 */
[----:B------:R-:W-:Y:S01]  /*6160*/  FMNMX R17, R79, R4, !PT ;  /* 0x000000044f117209 */ /* 0x000fe20007800000 */
[----:B------:R-:W-:-:S03]  /*6170*/  @!P5 FMUL R13, R13, 0.5 ;  /* 0x3f0000000d0dd820 */ /* 0x000fc60000400000 */
[----:B------:R-:W-:Y:S01]  /*6180*/  FMNMX R4, R82, R17, !PT ;  /* 0x0000001152047209 */ /* 0x000fe20007800000 */
[----:B------:R3:W4:Y:S01]  /*6190*/  MUFU.EX2 R172, R52 ;  /* 0x0000003400ac7308 */ /* 0x0007220000000800 */
[----:B--2---:R-:W-:Y:S01]  /*61a0*/  @!P2 FMUL R12, R12, R12 ;  /* 0x0000000c0c0ca220 */ /* 0x004fe20000400000 */
[----:B------:R-:W-:Y:S02]  /*61b0*/  FSETP.GEU.AND P2, PT, R41, -126, PT ;  /* 0xc2fc00002900780b */ /* 0x000fe40003f4e000 */
[----:B------:R-:W-:Y:S02]  /*61c0*/  FMNMX R17, R83, R4, !PT ;  /* 0x0000000453117209 */ /* 0x000fe40007800000 */
[----:B------:R-:W-:Y:S02]  /*61d0*/  @!P3 FMUL R60, R60, 0.5 ;  /* 0x3f0000003c3cb820 */ /* 0x000fe40000400000 */
[----:B------:R-:W2:Y:S01]  /*61e0*/  MUFU.EX2 R13, R13 ;  /* 0x0000000d000d7308 */ /* 0x000ea20000000800 */
[----:B-1----:R-:W-:Y:S01]  /*61f0*/  @!P6 FMUL R37, R37, R37 ;  /* 0x000000252525e220 */ /* 0x002fe20000400000 */
[----:B------:R-:W-:Y:S01]  /*6200*/  FSETP.GEU.AND P6, PT, R40, -126, PT ;  /* 0xc2fc00002800780b */ /* 0x000fe20003fce000 */
[--C-:B---3--:R-:W-:Y:S01]  /*6210*/  FFMA R52, R81, UR17, -R177.reuse ;  /* 0x0000001151347c23 */ /* 0x108fe200080008b1 */
[----:B------:R-:W-:Y:S01]  /*6220*/  FMNMX R4, R86, R17, !PT ;  /* 0x0000001156047209 */ /* 0x000fe20007800000 */
[----:B------:R-:W-:-:S02]  /*6230*/  FFMA R17, R85, UR17, -R177 ;  /* 0x0000001155117c23 */ /* 0x000fc400080008b1 */
[----:B------:R-:W-:Y:S01]  /*6240*/  @!P2 FMUL R41, R41, 0.5 ;  /* 0x3f0000002929a820 */ /* 0x000fe20000400000 */
[----:B------:R1:W3:Y:S01]  /*6250*/  MUFU.EX2 R171, R60 ;  /* 0x0000003c00ab7308 */ /* 0x0002e20000000800 */
[----:B----4-:R-:W-:Y:S01]  /*6260*/  @!P4 FMUL R172, R172, R172 ;  /* 0x000000acacacc220 */ /* 0x010fe20000400000 */
[----:B------:R-:W-:Y:S02]  /*6270*/  FSETP.GEU.AND P4, PT, R14, -126, PT ;  /* 0xc2fc00000e00780b */ /* 0x000fe40003f8e000 */
[----:B------:R-:W-:-:S03]  /*6280*/  FMNMX R19, R87, R4, !PT ;  /* 0x0000000457137209 */ /* 0x000fc60007800000 */
[----:B------:R-:W-:Y:S01]  /*6290*/  @!P6 FMUL R40, R40, 0.5 ;  /* 0x3f0000002828e820 */ /* 0x000fe20000400000 */
[----:B------:R-:W4:Y:S01]  /*62a0*/  MUFU.EX2 R41, R41 ;  /* 0x0000002900297308 */ /* 0x000f220000000800 */
[----:B--2---:R-:W-:Y:S01]  /*62b0*/  @!P5 FMUL R13, R13, R13 ;  /* 0x0000000d0d0dd220 */ /* 0x004fe20000400000 */
[----:B------:R-:W-:Y:S01]  /*62c0*/  FSETP.GEU.AND P5, PT, R45, -126, PT ;  /* 0xc2fc00002d00780b */ /* 0x000fe20003fae000 */
[--C-:B-1----:R-:W-:Y:S01]  /*62d0*/  FFMA R60, R97, UR17, -R177.reuse ;  /* 0x00000011613c7c23 */ /* 0x102fe200080008b1 */
[----:B------:R-:W-:Y:S01]  /*62e0*/  FMNMX R4, R90, R19, !PT ;  /* 0x000000135a047209 */ /* 0x000fe20007800000 */
[----:B------:R-:W-:Y:S02]  /*62f0*/  FFMA R97, R121, UR17, -R177 ;  /* 0x0000001179617c23 */ /* 0x000fe400080008b1 */
[----:B------:R-:W-:Y:S01]  /*6300*/  @!P4 FMUL R14, R14, 0.5 ;  /* 0x3f0000000e0ec820 */ /* 0x000fe20000400000 */
[----:B------:R-:W1:Y:S01]  /*6310*/  MUFU.EX2 R40, R40 ;  /* 0x0000002800287308 */ /* 0x000e620000000800 */
[----:B---3--:R-:W-:Y:S01]  /*6320*/  @!P3 FMUL R171, R171, R171 ;  /* 0x000000abababb220 */ /* 0x008fe20000400000 */
[----:B------:R-:W-:-:S02]  /*6330*/  FSETP.GEU.AND P3, PT, R15, -126, PT ;  /* 0xc2fc00000f00780b */ /* 0x000fc40003f6e000 */
[----:B------:R-:W-:-:S03]  /*6340*/  FMNMX R19, R91, R4, !PT ;  /* 0x000000045b137209 */ /* 0x000fc60007800000 */
[----:B------:R-:W-:Y:S01]  /*6350*/  @!P5 FMUL R45, R45, 0.5 ;  /* 0x3f0000002d2dd820 */ /* 0x000fe20000400000 */
[----:B------:R-:W2:Y:S01]  /*6360*/  MUFU.EX2 R14, R14 ;  /* 0x0000000e000e7308 */ /* 0x000ea20000000800 */
[----:B----4-:R-:W-:Y:S01]  /*6370*/  @!P2 FMUL R41, R41, R41 ;  /* 0x000000292929a220 */ /* 0x010fe20000400000 */
[----:B------:R-:W-:Y:S02]  /*6380*/  FSETP.GEU.AND P2, PT, R44, -126, PT ;  /* 0xc2fc00002c00780b */ /* 0x000fe40003f4e000 */
[----:B------:R-:W-:-:S03]  /*6390*/  FMNMX R4, R94, R19, !PT ;  /* 0x000000135e047209 */ /* 0x000fc60007800000 */
[----:B------:R-:W-:Y:S01]  /*63a0*/  @!P3 FMUL R15, R15, 0.5 ;  /* 0x3f0000000f0fb820 */ /* 0x000fe20000400000 */
[----:B------:R-:W3:Y:S01]  /*63b0*/  MUFU.EX2 R45, R45 ;  /* 0x0000002d002d7308 */ /* 0x000ee20000000800 */
[----:B-1----:R-:W-:Y:S01]  /*63c0*/  @!P6 FMUL R40, R40, R40 ;  /* 0x000000282828e220 */ /* 0x002fe20000400000 */
[----:B------:R-:W-:Y:S02]  /*63d0*/  FSETP.GEU.AND P6, PT, R68, -126, PT ;  /* 0xc2fc00004400780b */ /* 0x000fe40003fce000 */
[----:B------:R-:W-:-:S03]  /*63e0*/  FMNMX R19, R95, R4, !PT ;  /* 0x000000045f137209 */ /* 0x000fc60007800000 */
[----:B------:R-:W-:Y:S01]  /*63f0*/  @!P2 FMUL R44, R44, 0.5 ;  /* 0x3f0000002c2ca820 */ /* 0x000fe20000400000 */
[----:B------:R-:W1:Y:S01]  /*6400*/  MUFU.EX2 R15, R15 ;  /* 0x0000000f000f7308 */ /* 0x000e620000000800 */
        /* <DEDUP_REMOVED lines=9> */
[----:B------:R3:W4:Y:S01]  /*64a0*/  MUFU.EX2 R170, R68 ;  /* 0x0000004400aa7308 */ /* 0x0007220000000800 */
[----:B-1----:R-:W-:Y:S01]  /*64b0*/  @!P3 FMUL R15, R15, R15 ;  /* 0x0000000f0f0fb220 */ /* 0x002fe20000400000 */
[----:B------:R-:W-:Y:S02]  /*64c0*/  FSETP.GEU.AND P3, PT, R53, -126, PT ;  /* 0xc2fc00003500780b */ /* 0x000fe40003f6e000 */
[----:B------:R-:W-:-:S03]  /*64d0*/  FMNMX R4, R102, R19, !PT ;  /* 0x0000001366047209 */ /* 0x000fc60007800000 */
[----:B------:R-:W-:Y:S01]  /*64e0*/  @!P5 FMUL R48, R48, 0.5 ;  /* 0x3f0000003030d820 */ /* 0x000fe20000400000 */
[----:B------:R-:W1:Y:S01]  /*64f0*/  MUFU.EX2 R49, R49 ;  /* 0x0000003100317308 */ /* 0x000e620000000800 */
[----:B--2---:R-:W-:Y:S01]  /*6500*/  @!P2 FMUL R44, R44, R44 ;  /* 0x0000002c2c2ca220 */ /* 0x004fe20000400000 */
[----:B------:R-:W-:Y:S01]  /*6510*/  FSETP.GEU.AND P2, PT, R76, -126, PT ;  /* 0xc2fc00004c00780b */ /* 0x000fe20003f4e000 */
[----:B---3--:R-:W-:Y:S01]  /*6520*/  FFMA R68, R112, UR17, -R177 ;  /* 0x0000001170447c23 */ /* 0x008fe200080008b1 */
        /* <DEDUP_REMOVED lines=12> */
[----:B------:R1:W4:Y:S01]  /*65f0*/  MUFU.EX2 R169, R76 ;  /* 0x0000004c00a97308 */ /* 0x0003220000000800 */
[----:B--2---:R-:W-:Y:S01]  /*6600*/  @!P5 FMUL R48, R48, R48 ;  /* 0x000000303030d220 */ /* 0x004fe20000400000 */
[----:B------:R-:W-:Y:S02]  /*6610*/  FSETP.GEU.AND P5, PT, R84, -126, PT ;  /* 0xc2fc00005400780b */ /* 0x000fe40003fae000 */
[----:B------:R-:W-:-:S03]  /*6620*/  FMNMX R4, R110, R19, !PT ;  /* 0x000000136e047209 */ /* 0x000fc60007800000 */
[----:B------:R-:W-:Y:S01]  /*6630*/  @!P4 FMUL R52, R52, 0.5 ;  /* 0x3f0000003434c820 */ /* 0x000fe20000400000 */
[----:B------:R-:W2:Y:S01]  /*6640*/  MUFU.EX2 R16, R16 ;  /* 0x0000001000107308 */ /* 0x000ea20000000800 */
[----:B---3--:R-:W-:Y:S01]  /*6650*/  @!P3 FMUL R53, R53, R53 ;  /* 0x000000353535b220 */ /* 0x008fe20000400000 */
[----:B------:R-:W-:Y:S01]  /*6660*/  FSETP.GEU.AND P3, PT, R56, -126, PT ;  /* 0xc2fc00003800780b */ /* 0x000fe20003f6e000 */
[----:B-1----:R-:W-:Y:S01]  /*6670*/  FFMA R76, R128, UR17, -R177 ;  /* 0x00000011804c7c23 */ /* 0x002fe200080008b1 */
[----:B------:R-:W-:-:S03]  /*6680*/  FMNMX R19, R111, R4, !PT ;  /* 0x000000046f137209 */ /* 0x000fc60007800000 */
[----:B------:R-:W-:Y:S01]  /*6690*/  @!P5 FMUL R84, R84, 0.5 ;  /* 0x3f0000005454d820 */ /* 0x000fe20000400000 */
[----:B------:R-:W1:Y:S01]  /*66a0*/  MUFU.EX2 R52, R52 ;  /* 0x0000003400347308 */ /* 0x000e620000000800 */
[----:B----4-:R-:W-:Y:S01]  /*66b0*/  @!P2 FMUL R169, R169, R169 ;  /* 0x000000a9a9a9a220 */ /* 0x010fe20000400000 */
        /* <DEDUP_REMOVED lines=9> */
[----:B-1----:R-:W-:Y:S01]  /*6750*/  @!P4 FMUL R52, R52, R52 ;  /* 0x000000343434c220 */ /* 0x002fe20000400000 */
[----:B------:R-:W-:Y:S01]  /*6760*/  FSETP.GEU.AND P4, PT, R69, -126, PT ;  /* 0xc2fc00004500780b */ /* 0x000fe20003f8e000 */
[--C-:B---3--:R-:W-:Y:S01]  /*6770*/  FFMA R84, R144, UR17, -R177.reuse ;  /* 0x0000001190547c23 */ /* 0x108fe200080008b1 */
[----:B------:R-:W-:Y:S01]  /*6780*/  FMNMX R4, R118, R19, !PT ;  /* 0x0000001376047209 */ /* 0x000fe20007800000 */
[--C-:B------:R-:W-:Y:S01]  /*6790*/  FFMA R19, R105, UR17, -R177.reuse ;  /* 0x0000001169137c23 */ /* 0x100fe200080008b1 */
[----:B------:R-:W-:Y:S01]  /*67a0*/  FFMA R105, R145, UR17, -R177 ;  /* 0x0000001191697c23 */ /* 0x000fe200080008b1 */
[----:B------:R-:W-:Y:S01]  /*67b0*/  @!P6 FMUL R57, R57, 0.5 ;  /* 0x3f0000003939e820 */ /* 0x000fe20000400000 */
[----:B------:R-:W1:Y:S01]  /*67c0*/  MUFU.EX2 R17, R17 ;  /* 0x0000001100117308 */ /* 0x000e620000000800 */
[----:B----4-:R-:W-:Y:S01]  /*67d0*/  @!P5 FMUL R168, R168, R168 ;  /* 0x000000a8a8a8d220 */ /* 0x010fe20000400000 */
[----:B------:R-:W-:-:S02]  /*67e0*/  FSETP.GEU.AND P5, PT, R18, -126, PT ;  /* 0xc2fc00001200780b */ /* 0x000fc40003fae000 */
[----:B------:R-:W-:-:S03]  /*67f0*/  FMNMX R21, R119, R4, !PT ;  /* 0x0000000477157209 */ /* 0x000fc60007800000 */
[----:B------:R-:W-:Y:S01]  /*6800*/  @!P4 FMUL R69, R69, 0.5 ;  /* 0x3f0000004545c820 */ /* 0x000fe20000400000 */
[----:B------:R-:W3:Y:S01]  /*6810*/  MUFU.EX2 R57, R57 ;  /* 0x0000003900397308 */ /* 0x000ee20000000800 */
[----:B--2---:R-:W-:Y:S01]  /*6820*/  @!P3 FMUL R56, R56, R56 ;  /* 0x000000383838b220 */ /* 0x004fe20000400000 */
[----:B------:R-:W-:Y:S02]  /*6830*/  FSETP.GEU.AND P3, PT, R65, -126, PT ;  /* 0xc2fc00004100780b */ /* 0x000fe40003f6e000 */
[----:B------:R-:W-:Y:S01]  /*6840*/  FMNMX R4, R122, R21, !PT ;  /* 0x000000157a047209 */ /* 0x000fe20007800000 */
[----:B------:R-:W-:Y:S02]  /*6850*/  FFMA R21, R109, UR17, -R177 ;  /* 0x000000116d157c23 */ /* 0x000fe400080008b1 */
[----:B------:R-:W-:Y:S01]  /*6860*/  @!P5 FMUL R18, R18, 0.5 ;  /* 0x3f0000001212d820 */ /* 0x000fe20000400000 */
[----:B------:R-:W2:Y:S01]  /*6870*/  MUFU.EX2 R69, R69 ;  /* 0x0000004500457308 */ /* 0x000ea20000000800 */
[----:B-1----:R-:W-:Y:S01]  /*6880*/  @!P2 FMUL R17, R17, R17 ;  /* 0x000000111111a220 */ /* 0x002fe20000400000 */
[----:B------:R-:W-:-:S02]  /*6890*/  FSETP.GEU.AND P2, PT, R61, -126, PT ;  /* 0xc2fc00003d00780b */ /* 0x000fc40003f4e000 */
[----:B------:R-:W-:-:S03]  /*68a0*/  FMNMX R23, R123, R4, !PT ;  /* 0x000000047b177209 */ /* 0x000fc60007800000 */
[----:B------:R-:W-:Y:S01]  /*68b0*/  @!P3 FMUL R65, R65, 0.5 ;  /* 0x3f0000004141b820 */ /* 0x000fe20000400000 */
[----:B------:R-:W1:Y:S01]  /*68c0*/  MUFU.EX2 R18, R18 ;  /* 0x0000001200127308 */ /* 0x000e620000000800 */
[----:B---3--:R-:W-:Y:S01]  /*68d0*/  @!P6 FMUL R57, R57, R57 ;  /* 0x000000393939e220 */ /* 0x008fe20000400000 */
[----:B------:R-:W-:Y:S02]  /*68e0*/  FSETP.GEU.AND P6, PT, R60, -126, PT ;  /* 0xc2fc00003c00780b */ /* 0x000fe40003fce000 */
[----:B------:R-:W-:-:S03]  /*68f0*/  FMNMX R4, R126, R23, !PT ;  /* 0x000000177e047209 */ /* 0x000fc60007800000 */
[----:B------:R-:W-:Y:S01]  /*6900*/  @!P2 FMUL R61, R61, 0.5 ;  /* 0x3f0000003d3da820 */ /* 0x000fe20000400000 */
[----:B------:R-:W3:Y:S01]  /*6910*/  MUFU.EX2 R65, R65 ;  /* 0x0000004100417308 */ /* 0x000ee20000000800 */
[----:B--2---:R-:W-:Y:S01]  /*6920*/  @!P4 FMUL R69, R69, R69 ;  /* 0x000000454545c220 */ /* 0x004fe20000400000 */
[----:B------:R-:W-:Y:S02]  /*6930*/  FSETP.GEU.AND P4, PT, R20, -126, PT ;  /* 0xc2fc00001400780b */ /* 0x000fe40003f8e000 */
[----:B------:R-:W-:-:S03]  /*6940*/  FMNMX R23, R127, R4, !PT ;  /* 0x000000047f177209 */ /* 0x000fc60007800000 */
[----:B------:R-:W-:Y:S01]  /*6950*/  @!P6 FMUL R60, R60, 0.5 ;  /* 0x3f0000003c3ce820 */ /* 0x000fe20000400000 */
[----:B------:R-:W2:Y:S01]  /*6960*/  MUFU.EX2 R61, R61 ;  /* 0x0000003d003d7308 */ /* 0x000ea20000000800 */
[----:B-1----:R-:W-:Y:S01]  /*6970*/  @!P5 FMUL R18, R18, R18 ;  /* 0x000000121212d220 */ /* 0x002fe20000400000 */
[----:B------:R-:W-:Y:S02]  /*6980*/  FSETP.GEU.AND P5, PT, R64, -126, PT ;  /* 0xc2fc00004000780b */ /* 0x000fe40003fae000 */
[----:B------:R-:W-:Y:S01]  /*6990*/  FMNMX R4, R130, R23, !PT ;  /* 0x0000001782047209 */ /* 0x000fe20007800000 */
[----:B------:R-:W-:Y:S01]  /*69a0*/  FFMA R23, R113, UR17, -R177 ;  /* 0x0000001171177c23 */ /* 0x000fe200080008b1 */
[----:B------:R-:W-:Y:S01]  /*69b0*/  FADD R133, R175, R18 ;  /* 0x00000012af857221 */ /* 0x000fe20000000000 */
[----:B------:R-:W-:Y:S01]  /*69c0*/  @!P4 FMUL R20, R20, 0.5 ;  /* 0x3f0000001414c820 */ /* 0x000fe20000400000 */
[----:B------:R-:W1:Y:S01]  /*69d0*/  MUFU.EX2 R60, R60 ;  /* 0x0000003c003c7308 */ /* 0x000e620000000800 */
[----:B---3--:R-:W-:Y:S01]  /*69e0*/  @!P3 FMUL R65, R65, R65 ;  /* 0x000000414141b220 */ /* 0x008fe20000400000 */
        /* <DEDUP_REMOVED lines=48> */
[----:B------:R-:W-:Y:S01]  /*6cf0*/  FMNMX R4, R150, R81, !PT ;  /* 0x0000005196047209 */ /* 0x000fe20007800000 */
[----:B------:R-:W-:Y:S01]  /*6d00*/  FFMA R81, R137, UR17, -R177 ;  /* 0x0000001189517c23 */ /* 0x000fe200080008b1 */
[----:B------:R-:W-:Y:S01]  /*6d10*/  FADD R137, R29, R60 ;  /* 0x0000003c1d897221 */ /* 0x000fe20000000000 */
[----:B------:R-:W-:Y:S01]  /*6d20*/  @!P4 FMUL R97, R97, 0.5 ;  /* 0x3f0000006161c820 */ /* 0x000fe20000400000 */
[----:B------:R-:W3:Y:S01]  /*6d30*/  MUFU.EX2 R22, R22 ;  /* 0x0000001600167308 */ /* 0x000ee20000000800 */
[----:B--2---:R-:W-:Y:S01]  /*6d40*/  @!P3 FMUL R72, R72, R72 ;  /* 0x000000484848b220 */ /* 0x004fe20000400000 */
[----:B------:R-:W-:-:S02]  /*6d50*/  FSETP.GEU.AND P3, PT, R101, -126, PT ;  /* 0xc2fc00006500780b */ /* 0x000fc40003f6e000 */
[----:B------:R-:W-:Y:S02]  /*6d60*/  FMNMX R4, R151, R4, !PT ;  /* 0x0000000497047209 */ /* 0x000fe40007800000 */
[----:B------:R-:W-:Y:S01]  /*6d70*/  F2FP.F16.F32.PACK_AB R60, R60, R61 ;  /* 0x0000003d3c3c723e */ /* 0x000fe200000000ff */
[----:B------:R-:W-:Y:S01]  /*6d80*/  @!P5 FMUL R77, R77, 0.5 ;  /* 0x3f0000004d4dd820 */ /* 0x000fe20000400000 */
[----:B------:R-:W2:Y:S01]  /*6d90*/  MUFU.EX2 R97, R97 ;  /* 0x0000006100617308 */ /* 0x000ea20000000800 */
[----:B-1----:R-:W-:Y:S01]  /*6da0*/  @!P2 FMUL R73, R73, R73 ;  /* 0x000000494949a220 */ /* 0x002fe20000400000 */
[----:B------:R-:W-:Y:S01]  /*6db0*/  FSETP.GEU.AND P2, PT, R96, -126, PT ;  /* 0xc2fc00006000780b */ /* 0x000fe20003f4e000 */
[----:B------:R-:W1:Y:S04]  /*6dc0*/  SHFL.BFLY PT, R85, R4, 0x1, 0x1f ;  /* 0x0c201f0004557f89 */ /* 0x000e6800000e0000 */
[----:B------:R-:W-:Y:S01]  /*6dd0*/  @!P3 FMUL R101, R101, 0.5 ;  /* 0x3f0000006565b820 */ /* 0x000fe20000400000 */
[----:B------:R-:W4:Y:S01]  /*6de0*/  MUFU.EX2 R77, R77 ;  /* 0x0000004d004d7308 */ /* 0x000f220000000800 */
[----:B---3--:R-:W-:Y:S01]  /*6df0*/  @!P6 FMUL R22, R22, R22 ;  /* 0x000000161616e220 */ /* 0x008fe20000400000 */
[----:B------:R-:W-:-:S05]  /*6e00*/  FSETP.GEU.AND P6, PT, R76, -126, PT ;  /* 0xc2fc00004c00780b */ /* 0x000fca0003fce000 */
[----:B------:R-:W-:Y:S01]  /*6e10*/  @!P2 FMUL R96, R96, 0.5 ;  /* 0x3f0000006060a820 */ /* 0x000fe20000400000 */
[----:B------:R-:W3:Y:S01]  /*6e20*/  MUFU.EX2 R101, R101 ;  /* 0x0000006500657308 */ /* 0x000ee20000000800 */
[----:B--2---:R-:W-:Y:S01]  /*6e30*/  @!P4 FMUL R97, R97, R97 ;  /* 0x000000616161c220 */ /* 0x004fe20000400000 */
[----:B------:R-:W-:-:S05]  /*6e40*/  FSETP.GEU.AND P4, PT, R93, -126, PT ;  /* 0xc2fc00005d00780b */ /* 0x000fca0003f8e000 */
[----:B------:R-:W-:Y:S01]  /*6e50*/  @!P6 FMUL R76, R76, 0.5 ;  /* 0x3f0000004c4ce820 */ /* 0x000fe20000400000 */
[----:B------:R-:W2:Y:S01]  /*6e60*/  MUFU.EX2 R96, R96 ;  /* 0x0000006000607308 */ /* 0x000ea20000000800 */
[----:B----4-:R-:W-:Y:S01]  /*6e70*/  @!P5 FMUL R77, R77, R77 ;  /* 0x0000004d4d4dd220 */ /* 0x010fe20000400000 */
[----:B------:R-:W-:Y:S02]  /*6e80*/  FSETP.GEU.AND P5, PT, R88, -126, PT ;  /* 0xc2fc00005800780b */ /* 0x000fe40003fae000 */
[----:B-1----:R-:W-:Y:S01]  /*6e90*/  FMNMX R4, R4, R85, !PT ;  /* 0x0000005504047209 */ /* 0x002fe20007800000 */
[----:B------:R-:W-:Y:S02]  /*6ea0*/  FFMA R85, R141, UR17, -R177 ;  /* 0x000000118d557c23 */ /* 0x000fe400080008b1 */
[----:B------:R-:W-:Y:S01]  /*6eb0*/  @!P4 FMUL R93, R93, 0.5 ;  /* 0x3f0000005d5dc820 */ /* 0x000fe20000400000 */
[----:B------:R-:W1:Y:S01]  /*6ec0*/  MUFU.EX2 R76, R76 ;  /* 0x0000004c004c7308 */ /* 0x000e620000000800 */
[----:B---3--:R-:W-:Y:S01]  /*6ed0*/  @!P3 FMUL R101, R101, R101 ;  /* 0x000000656565b220 */ /* 0x008fe20000400000 */
[----:B------:R-:W-:Y:S01]  /*6ee0*/  FSETP.GEU.AND P3, PT, R10, -126, PT ;  /* 0xc2fc00000a00780b */ /* 0x000fe20003f6e000 */
[----:B------:R-:W3:Y:S04]  /*6ef0*/  SHFL.BFLY PT, R89, R4, 0x2, 0x1f ;  /* 0x0c401f0004597f89 */ /* 0x000ee800000e0000 */
[----:B------:R-:W-:Y:S01]  /*6f00*/  @!P5 FMUL R88, R88, 0.5 ;  /* 0x3f0000005858d820 */ /* 0x000fe20000400000 */
[----:B------:R-:W4:Y:S01]  /*6f10*/  MUFU.EX2 R93, R93 ;  /* 0x0000005d005d7308 */ /* 0x000f220000000800 */
[----:B--2---:R-:W-:Y:S01]  /*6f20*/  @!P2 FMUL R96, R96, R96 ;  /* 0x000000606060a220 */ /* 0x004fe20000400000 */
[----:B------:R-:W-:-:S05]  /*6f30*/  FSETP.GEU.AND P2, PT, R80, -126, PT ;  /* 0xc2fc00005000780b */ /* 0x000fca0003f4e000 */
[----:B------:R-:W-:Y:S01]  /*6f40*/  @!P3 FMUL R10, R10, 0.5 ;  /* 0x3f0000000a0ab820 */ /* 0x000fe20000400000 */
[----:B------:R-:W2:Y:S01]  /*6f50*/  MUFU.EX2 R88, R88 ;  /* 0x0000005800587308 */ /* 0x000ea20000000800 */
[----:B-1----:R-:W-:Y:S01]  /*6f60*/  @!P6 FMUL R76, R76, R76 ;  /* 0x0000004c4c4ce220 */ /* 0x002fe20000400000 */
[----:B------:R-:W-:-:S05]  /*6f70*/  FSETP.GEU.AND P6, PT, R81, -126, PT ;  /* 0xc2fc00005100780b */ /* 0x000fca0003fce000 */
[----:B------:R-:W-:Y:S01]  /*6f80*/  @!P2 FMUL R80, R80, 0.5 ;  /* 0x3f0000005050a820 */ /* 0x000fe20000400000 */
[----:B------:R-:W1:Y:S01]  /*6f90*/  MUFU.EX2 R10, R10 ;  /* 0x0000000a000a7308 */ /* 0x000e620000000800 */
[----:B----4-:R-:W-:Y:S01]  /*6fa0*/  @!P4 FMUL R93, R93, R93 ;  /* 0x0000005d5d5dc220 */ /* 0x010fe20000400000 */
[----:B------:R-:W-:Y:S02]  /*6fb0*/  FSETP.GEU.AND P4, PT, R85, -126, PT ;  /* 0xc2fc00005500780b */ /* 0x000fe40003f8e000 */
[----:B---3--:R-:W-:Y:S01]  /*6fc0*/  FMNMX R4, R4, R89, !PT ;  /* 0x0000005904047209 */ /* 0x008fe20007800000 */
[----:B------:R-:W-:Y:S01]  /*6fd0*/  FFMA R89, R148, UR17, -R177 ;  /* 0x0000001194597c23 */ /* 0x000fe200080008b1 */
[----:B------:R-:W-:Y:S01]  /*6fe0*/  FADD R140, R170, R93 ;  /* 0x0000005daa8c7221 */ /* 0x000fe20000000000 */
[----:B------:R-:W-:Y:S01]  /*6ff0*/  @!P6 FMUL R81, R81, 0.5 ;  /* 0x3f0000005151e820 */ /* 0x000fe20000400000 */
[----:B------:R-:W3:Y:S01]  /*7000*/  MUFU.EX2 R80, R80 ;  /* 0x0000005000507308 */ /* 0x000ee20000000800 */
        /* <DEDUP_REMOVED lines=8> */
[----:B---3--:R-:W-:Y:S01]  /*7090*/  @!P2 FMUL R80, R80, R80 ;  /* 0x000000505050a220 */ /* 0x008fe20000400000 */
[----:B------:R-:W-:-:S04]  /*70a0*/  FSETP.NEU.AND P2, PT, R4, -INF , PT ;  /* 0xff8000000400780b */ /* 0x000fc80003f4d000 */
[----:B------:R-:W-:Y:S01]  /*70b0*/  FSEL R136, R4, RZ, P2 ;  /* 0x000000ff04887208 */ /* 0x000fe20001000000 */
[----:B------:R-:W-:Y:S01]  /*70c0*/  @!P3 FMUL R100, R100, 0.5 ;  /* 0x3f0000006464b820 */ /* 0x000fe20000400000 */
[----:B------:R-:W3:Y:S01]  /*70d0*/  MUFU.EX2 R84, R84 ;  /* 0x0000005400547308 */ /* 0x000ee20000000800 */
[----:B--2---:R-:W-:Y:S01]  /*70e0*/  @!P6 FMUL R81, R81, R81 ;  /* 0x000000515151e220 */ /* 0x004fe20000400000 */
[----:B------:R-:W-:Y:S01]  /*70f0*/  FSETP.GEU.AND P6, PT, R105, -126, PT ;  /* 0xc2fc00006900780b */ /* 0x000fe20003fce000 */
[C---:B------:R-:W-:Y:S01]  /*7100*/  FMUL R129, R136.reuse, UR17 ;  /* 0x0000001188817c20 */ /* 0x040fe20008400000 */
[----:B------:R-:W-:Y:S01]  /*7110*/  FSETP.GEU.AND P2, PT, R89, -126, PT ;  /* 0xc2fc00005900780b */ /* 0x000fe20003f4e000 */
[----:B------:R-:W-:Y:S02]  /*7120*/  FADD R136, -R136, R7 ;  /* 0x0000000788887221 */ /* 0x000fe40000000100 */
[--C-:B------:R-:W-:Y:S01]  /*7130*/  FFMA R108, R27, UR17, -R129.reuse ;  /* 0x000000111b6c7c23 */ /* 0x100fe20008000881 */
[--C-:B------:R-:W-:Y:S01]  /*7140*/  FFMA R26, R26, UR17, -R129.reuse ;  /* 0x000000111a1a7c23 */ /* 0x100fe20008000881 */
[----:B------:R-:W2:Y:S01]  /*7150*/  MUFU.EX2 R100, R100 ;  /* 0x0000006400647308 */ /* 0x000ea20000000800 */
[----:B-1----:R-:W-:Y:S01]  /*7160*/  @!P4 FMUL R85, R85, R85 ;  /* 0x000000555555c220 */ /* 0x002fe20000400000 */
[--C-:B------:R-:W-:Y:S01]  /*7170*/  FFMA R125, R31, UR17, -R129.reuse ;  /* 0x000000111f7d7c23 */ /* 0x100fe20008000881 */
[--C-:B------:R-:W-:Y:S01]  /*7180*/  FFMA R31, R34, UR17, -R129.reuse ;  /* 0x00000011221f7c23 */ /* 0x100fe20008000881 */
[----:B------:R-:W-:Y:S01]  /*7190*/  FSETP.GEU.AND P4, PT, R26, -126, PT ;  /* 0xc2fc00001a00780b */ /* 0x000fe20003f8e000 */
[--C-:B------:R-:W-:Y:S01]  /*71a0*/  FFMA R104, R30, UR17, -R129.reuse ;  /* 0x000000111e687c23 */ /* 0x100fe20008000881 */
[----:B------:R-:W-:Y:S01]  /*71b0*/  @!P6 FMUL R105, R105, 0.5 ;  /* 0x3f0000006969e820 */ /* 0x000fe20000400000 */
[--C-:B------:R-:W-:Y:S01]  /*71c0*/  FFMA R34, R38, UR17, -R129.reuse ;  /* 0x0000001126227c23 */ /* 0x100fe20008000881 */
[----:B---3--:R-:W-:Y:S01]  /*71d0*/  @!P5 FMUL R84, R84, R84 ;  /* 0x000000545454d220 */ /* 0x008fe20000400000 */
[----:B------:R-:W-:Y:S01]  /*71e0*/  FSETP.GEU.AND P5, PT, R108, -126, PT ;  /* 0xc2fc00006c00780b */ /* 0x000fe20003fae000 */
[--C-:B------:R-:W-:Y:S01]  /*71f0*/  FFMA R35, R35, UR17, -R129.reuse ;  /* 0x0000001123237c23 */ /* 0x100fe20008000881 */
[----:B------:R-:W-:Y:S01]  /*7200*/  @!P2 FMUL R89, R89, 0.5 ;  /* 0x3f0000005959a820 */ /* 0x000fe20000400000 */
[----:B------:R-:W1:Y:S01]  /*7210*/  MUFU.EX2 R105, R105 ;  /* 0x0000006900697308 */ /* 0x000e620000000800 */
[--C-:B------:R-:W-:Y:S01]  /*7220*/  FFMA R39, R39, UR17, -R129.reuse ;  /* 0x0000001127277c23 */ /* 0x100fe20008000881 */
[--C-:B------:R-:W-:Y:S01]  /*7230*/  FFMA R38, R46, UR17, -R129.reuse ;  /* 0x000000112e267c23 */ /* 0x100fe20008000881 */
[--C-:B------:R-:W-:Y:S01]  /*7240*/  FFMA R47, R47, UR17, -R129.reuse ;  /* 0x000000112f2f7c23 */ /* 0x100fe20008000881 */
[--C-:B------:R-:W-:Y:S01]  /*7250*/  FFMA R50, R50, UR17, -R129.reuse ;  /* 0x0000001132327c23 */ /* 0x100fe20008000881 */
[----:B------:R-:W-:Y:S01]  /*7260*/  @!P4 FMUL R26, R26, 0.5 ;  /* 0x3f0000001a1ac820 */ /* 0x000fe20000400000 */
[----:B--2---:R-:W-:Y:S01]  /*7270*/  @!P3 FMUL R100, R100, R100 ;  /* 0x000000646464b220 */ /* 0x004fe20000400000 */
[----:B------:R-:W-:Y:S01]  /*7280*/  FSETP.GEU.AND P3, PT, R31, -126, PT ;  /* 0xc2fc00001f00780b */ /* 0x000fe20003f6e000 */
[----:B------:R-:W2:Y:S01]  /*7290*/  MUFU.EX2 R89, R89 ;  /* 0x0000005900597308 */ /* 0x000ea20000000800 */
[--C-:B------:R-:W-:Y:S01]  /*72a0*/  FFMA R58, R58, UR17, -R129.reuse ;  /* 0x000000113a3a7c23 */ /* 0x100fe20008000881 */
[----:B------:R-:W-:Y:S01]  /*72b0*/  @!P5 FMUL R108, R108, 0.5 ;  /* 0x3f0000006c6cd820 */ /* 0x000fe20000400000 */
[--C-:B------:R-:W-:Y:S01]  /*72c0*/  FFMA R55, R55, UR17, -R129.reuse ;  /* 0x0000001137377c23 */ /* 0x100fe20008000881 */
[--C-:B------:R-:W-:Y:S01]  /*72d0*/  FFMA R63, R63, UR17, -R129.reuse ;  /* 0x000000113f3f7c23 */ /* 0x100fe20008000881 */
[--C-:B------:R-:W-:Y:S01]  /*72e0*/  FFMA R59, R59, UR17, -R129.reuse ;  /* 0x000000113b3b7c23 */ /* 0x100fe20008000881 */
[--C-:B------:R-:W-:Y:S01]  /*72f0*/  FFMA R67, R67, UR17, -R129.reuse ;  /* 0x0000001143437c23 */ /* 0x100fe20008000881 */
[--C-:B------:R-:W-:Y:S01]  /*7300*/  FFMA R46, R66, UR17, -R129.reuse ;  /* 0x00000011422e7c23 */ /* 0x100fe20008000881 */
[----:B------:R-:W3:Y:S01]  /*7310*/  MUFU.EX2 R30, R108 ;  /* 0x0000006c001e7308 */ /* 0x000ee20000000800 */
[----:B-1----:R-:W-:Y:S01]  /*7320*/  @!P6 FMUL R105, R105, R105 ;  /* 0x000000696969e220 */ /* 0x002fe20000400000 */
[----:B------:R-:W-:Y:S01]  /*7330*/  FSETP.GEU.AND P6, PT, R104, -126, PT ;  /* 0xc2fc00006800780b */ /* 0x000fe20003fce000 */
[--C-:B------:R-:W-:Y:S01]  /*7340*/  FFMA R51, R51, UR17, -R129.reuse ;  /* 0x0000001133337c23 */ /* 0x100fe20008000881 */
[----:B------:R-:W-:Y:S01]  /*7350*/  @!P3 FMUL R31, R31, 0.5 ;  /* 0x3f0000001f1fb820 */ /* 0x000fe20000400000 */
[--C-:B------:R-:W-:Y:S01]  /*7360*/  FFMA R128, R71, UR17, -R129.reuse ;  /* 0x0000001147807c23 */ /* 0x100fe20008000881 */
[--C-:B------:R-:W-:Y:S01]  /*7370*/  FFMA R75, R75, UR17, -R129.reuse ;  /* 0x000000114b4b7c23 */ /* 0x100fe20008000881 */
[--C-:B------:R-:W-:Y:S01]  /*7380*/  FFMA R83, R83, UR17, -R129.reuse ;  /* 0x0000001153537c23 */ /* 0x100fe20008000881 */
[----:B------:R1:W4:Y:S01]  /*7390*/  MUFU.EX2 R27, R26 ;  /* 0x0000001a001b7308 */ /* 0x0003220000000800 */
        /* <DEDUP_REMOVED lines=10> */
[--C-:B-1----:R-:W-:Y:S01]  /*7440*/  FFMA R26, R42, UR17, -R129.reuse ;  /* 0x000000112a1a7c23 */ /* 0x102fe20008000881 */
[--C-:B------:R-:W-:Y:S01]  /*7450*/  FFMA R42, R43, UR17, -R129.reuse ;  /* 0x000000112b2a7c23 */ /* 0x100fe20008000881 */
[--C-:B------:R-:W-:Y:S01]  /*7460*/  FFMA R43, R62, UR17, -R129.reuse ;  /* 0x000000113e2b7c23 */ /* 0x100fe20008000881 */
[--C-:B------:R-:W-:Y:S01]  /*7470*/  FFMA R62, R98, UR17, -R129.reuse ;  /* 0x00000011623e7c23 */ /* 0x100fe20008000881 */
[----:B------:R-:W-:Y:S01]  /*7480*/  @!P2 FMUL R125, R125, 0.5 ;  /* 0x3f0000007d7da820 */ /* 0x000fe20000400000 */
[----:B------:R-:W1:Y:S01]  /*7490*/  MUFU.EX2 R104, R104 ;  /* 0x0000006800687308 */ /* 0x000e620000000800 */
[----:B----4-:R-:W-:Y:S01]  /*74a0*/  @!P4 FMUL R27, R27, R27 ;  /* 0x0000001b1b1bc220 */ /* 0x010fe20000400000 */
[----:B------:R-:W-:Y:S01]  /*74b0*/  FSETP.GEU.AND P4, PT, R35, -126, PT ;  /* 0xc2fc00002300780b */ /* 0x000fe20003f8e000 */
[--C-:B------:R-:W-:Y:S01]  /*74c0*/  FFMA R131, R131, UR17, -R129.reuse ;  /* 0x0000001183837c23 */ /* 0x100fe20008000881 */
[--C-:B------:R-:W-:Y:S01]  /*74d0*/  FFMA R139, R139, UR17, -R129.reuse ;  /* 0x000000118b8b7c23 */ /* 0x100fe20008000881 */
[--C-:B------:R-:W-:Y:S01]  /*74e0*/  FFMA R138, R138, UR17, -R129.reuse ;  /* 0x000000118a8a7c23 */ /* 0x100fe20008000881 */
[----:B------:R-:W-:Y:S01]  /*74f0*/  FADD R106, R49, R80 ;  /* 0x00000050316a7221 */ /* 0x000fe20000000000 */
[----:B------:R-:W-:Y:S01]  /*7500*/  @!P5 FMUL R34, R34, 0.5 ;  /* 0x3f0000002222d820 */ /* 0x000fe20000400000 */
[----:B------:R-:W3:Y:S01]  /*7510*/  MUFU.EX2 R125, R125 ;  /* 0x0000007d007d7308 */ /* 0x000ee20000000800 */
        /* <DEDUP_REMOVED lines=8> */
[----:B-1----:R-:W-:Y:S01]  /*75a0*/  @!P6 FMUL R104, R104, R104 ;  /* 0x000000686868e220 */ /* 0x002fe20000400000 */
[----:B------:R-:W-:Y:S01]  /*75b0*/  FSETP.GEU.AND P6, PT, R39, -126, PT ;  /* 0xc2fc00002700780b */ /* 0x000fe20003fce000 */
[----:B------:R-:W-:Y:S01]  /*75c0*/  FFMA R98, R118, UR17, -R129 ;  /* 0x0000001176627c23 */ /* 0x000fe20008000881 */
[----:B------:R-:W-:Y:S01]  /*75d0*/  FADD R118, R172, R73 ;  /* 0x00000049ac767221 */ /* 0x000fe20000000000 */
[--C-:B------:R-:W-:Y:S01]  /*75e0*/  FFMA R145, R119, UR17, -R129.reuse ;  /* 0x0000001177917c23 */ /* 0x100fe20008000881 */
[--C-:B------:R-:W-:Y:S01]  /*75f0*/  FFMA R148, R135, UR17, -R129.reuse ;  /* 0x0000001187947c23 */ /* 0x100fe20008000881 */
[----:B------:R-:W-:Y:S01]  /*7600*/  @!P3 FMUL R42, R42, 0.5 ;  /* 0x3f0000002a2ab820 */ /* 0x000fe20000400000 */
[----:B------:R-:W1:Y:S01]  /*7610*/  MUFU.EX2 R108, R35 ;  /* 0x00000023006c7308 */ /* 0x000e620000000800 */
[----:B---3--:R-:W-:Y:S01]  /*7620*/  @!P2 FMUL R125, R125, R125 ;  /* 0x0000007d7d7da220 */ /* 0x008fe20000400000 */
[----:B------:R-:W-:Y:S01]  /*7630*/  FSETP.GEU.AND P2, PT, R26, -126, PT ;  /* 0xc2fc00001a00780b */ /* 0x000fe20003f4e000 */
[----:B------:R-:W-:Y:S01]  /*7640*/  FFMA R150, R150, UR17, -R129 ;  /* 0x0000001196967c23 */ /* 0x000fe20008000881 */
[----:B------:R-:W-:Y:S01]  /*7650*/  FADD R135, R28, R61 ;  /* 0x0000003d1c877221 */ /* 0x000fe20000000000 */
[----:B------:R-:W-:Y:S01]  /*7660*/  FADD R119, R52, R105 ;  /* 0x0000006934777221 */ /* 0x000fe20000000000 */
[----:B------:R-:W-:Y:S01]  /*7670*/  FMUL R136, R136, UR17 ;  /* 0x0000001188887c20 */ /* 0x000fe20008400000 */
[----:B------:R-:W-:Y:S01]  /*7680*/  @!P6 FMUL R39, R39, 0.5 ;  /* 0x3f0000002727e820 */ /* 0x000fe20000400000 */
[----:B------:R-:W3:Y:S01]  /*7690*/  MUFU.EX2 R42, R42 ;  /* 0x0000002a002a7308 */ /* 0x000ee20000000800 */
[----:B--2---:R-:W-:Y:S01]  /*76a0*/  @!P5 FMUL R34, R34, R34 ;  /* 0x000000222222d220 */ /* 0x004fe20000400000 */
[----:B------:R-:W-:-:S02]  /*76b0*/  FSETP.GEU.AND P5, PT, R47, -126, PT ;  /* 0xc2fc00002f00780b */ /* 0x000fc40003fae000 */
[----:B------:R-:W-:Y:S02]  /*76c0*/  F2FP.F16.F32.PACK_AB R28, R29, R28 ;  /* 0x0000001c1d1c723e */ /* 0x000fe400000000ff */
[----:B------:R-:W-:Y:S01]  /*76d0*/  F2FP.F16.F32.PACK_AB R52, R52, R53 ;  /* 0x000000353434723e */ /* 0x000fe200000000ff */
[----:B------:R-:W-:Y:S01]  /*76e0*/  @!P2 FMUL R26, R26, 0.5 ;  /* 0x3f0000001a1aa820 */ /* 0x000fe20000400000 */
[----:B------:R2:W4:Y:S01]  /*76f0*/  MUFU.EX2 R117, R39 ;  /* 0x0000002700757308 */ /* 0x0005220000000800 */
[----:B-1----:R-:W-:Y:S01]  /*7700*/  @!P4 FMUL R108, R108, R108 ;  /* 0x0000006c6c6cc220 */ /* 0x002fe20000400000 */
[----:B------:R-:W-:Y:S02]  /*7710*/  FSETP.GEU.AND P4, PT, R38, -126, PT ;  /* 0xc2fc00002600780b */ /* 0x000fe40003f8e000 */
[----:B------:R-:W-:Y:S02]  /*7720*/  F2FP.F16.F32.PACK_AB R80, R81, R80 ;  /* 0x000000505150723e */ /* 0x000fe400000000ff */
[----:B------:R-:W-:Y:S01]  /*7730*/  F2FP.F16.F32.PACK_AB R29, R108, R31 ;  /* 0x0000001f6c1d723e */ /* 0x000fe200000000ff */
[----:B------:R-:W-:Y:S01]  /*7740*/  @!P5 FMUL R47, R47, 0.5 ;  /* 0x3f0000002f2fd820 */ /* 0x000fe20000400000 */
[----:B------:R1:W5:Y:S01]  /*7750*/  MUFU.EX2 R35, R26 ;  /* 0x0000001a00237308 */ /* 0x0003620000000800 */
[--C-:B--2---:R-:W-:Y:S01]  /*7760*/  FFMA R39, R54, UR17, -R129.reuse ;  /* 0x0000001136277c23 */ /* 0x104fe20008000881 */
[----:B---3--:R-:W-:Y:S01]  /*7770*/  @!P3 FMUL R42, R42, R42 ;  /* 0x0000002a2a2ab220 */ /* 0x008fe20000400000 */
[--C-:B------:R-:W-:Y:S01]  /*7780*/  FFMA R54, R82, UR17, -R129.reuse ;  /* 0x0000001152367c23 */ /* 0x100fe20008000881 */
[--C-:B------:R-:W-:Y:S01]  /*7790*/  FFMA R82, R87, UR17, -R129.reuse ;  /* 0x0000001157527c23 */ /* 0x100fe20008000881 */
[--C-:B------:R-:W-:Y:S01]  /*77a0*/  FFMA R87, R91, UR17, -R129.reuse ;  /* 0x000000115b577c23 */ /* 0x100fe20008000881 */
[----:B------:R-:W-:Y:S01]  /*77b0*/  FSETP.GEU.AND P3, PT, R39, -126, PT ;  /* 0xc2fc00002700780b */ /* 0x000fe20003f6e000 */
[----:B------:R-:W-:Y:S01]  /*77c0*/  @!P4 FMUL R38, R38, 0.5 ;  /* 0x3f0000002626c820 */ /* 0x000fe20000400000 */
[----:B------:R2:W3:Y:S01]  /*77d0*/  MUFU.EX2 R121, R47 ;  /* 0x0000002f00797308 */ /* 0x0004e20000000800 */
[----:B----4-:R-:W-:Y:S01]  /*77e0*/  @!P6 FMUL R117, R117, R117 ;  /* 0x000000757575e220 */ /* 0x010fe20000400000 */
[----:B------:R-:W-:Y:S01]  /*77f0*/  FSETP.GEU.AND P6, PT, R50, -126, PT ;  /* 0xc2fc00003200780b */ /* 0x000fe20003fce000 */
[--C-:B------:R-:W-:Y:S01]  /*7800*/  FFMA R91, R99, UR17, -R129.reuse ;  /* 0x00000011635b7c23 */ /* 0x100fe20008000881 */
[----:B------:R-:W-:Y:S01]  /*7810*/  FFMA R99, R115, UR17, -R129 ;  /* 0x0000001173637c23 */ /* 0x000fe20008000881 */
[----:B-1----:R-:W-:Y:S01]  /*7820*/  FADD R26, -R8, R9 ;  /* 0x00000009081a7221 */ /* 0x002fe20000000100 */
[----:B------:R-:W-:-:S02]  /*7830*/  FFMA R115, R151, UR17, -R129 ;  /* 0x0000001197737c23 */ /* 0x000fc40008000881 */
[----:B------:R-:W1:Y:S01]  /*7840*/  MUFU.EX2 R38, R38 ;  /* 0x0000002600267308 */ /* 0x000e620000000800 */
[----:B-----5:R-:W-:Y:S01]  /*7850*/  @!P2 FMUL R35, R35, R35 ;  /* 0x000000232323a220 */ /* 0x020fe20000400000 */
[----:B------:R-:W-:Y:S01]  /*7860*/  FSETP.GEU.AND P2, PT, R51, -126, PT ;  /* 0xc2fc00003300780b */ /* 0x000fe20003f4e000 */
[----:B------:R-:W-:Y:S01]  /*7870*/  @!P3 FMUL R39, R39, 0.5 ;  /* 0x3f0000002727b820 */ /* 0x000fe20000400000 */
[--C-:B--2---:R-:W-:Y:S01]  /*7880*/  FFMA R47, R70, UR17, -R129.reuse ;  /* 0x00000011462f7c23 */ /* 0x104fe20008000881 */
[----:B------:R-:W-:Y:S01]  /*7890*/  FFMA R70, R114, UR17, -R129 ;  /* 0x0000001172467c23 */ /* 0x000fe20008000881 */
[----:B------:R-:W-:Y:S01]  /*78a0*/  FADD R114, R45, R76 ;  /* 0x0000004c2d727221 */ /* 0x000fe20000000000 */
[----:B------:R-:W-:Y:S01]  /*78b0*/  @!P6 FMUL R50, R50, 0.5 ;  /* 0x3f0000003232e820 */ /* 0x000fe20000400000 */
[----:B------:R-:W-:Y:S01]  /*78c0*/  FMUL R26, R26, UR17 ;  /* 0x000000111a1a7c20 */ /* 0x000fe20008400000 */
[----:B---3--:R-:W-:Y:S01]  /*78d0*/  @!P5 FMUL R121, R121, R121 ;  /* 0x000000797979d220 */ /* 0x008fe20000400000 */
[----:B------:R-:W-:Y:S01]  /*78e0*/  FSETP.GEU.AND P5, PT, R58, -126, PT ;  /* 0xc2fc00003a00780b */ /* 0x000fe20003fae000 */
[----:B------:R-:W2:Y:S01]  /*78f0*/  MUFU.EX2 R39, R39 ;  /* 0x0000002700277308 */ /* 0x000ea20000000800 */
[----:B------:R-:W-:Y:S01]  /*7900*/  FADD R135, R135, R114 ;  /* 0x0000007287877221 */ /* 0x000fe20000000000 */
[C---:B------:R-:W-:Y:S01]  /*7910*/  FADD R114, R44.reuse, R101 ;  /* 0x000000652c727221 */ /* 0x040fe20000000000 */
[----:B------:R-:W-:Y:S01]  /*7920*/  F2FP.F16.F32.PACK_AB R44, R44, R45 ;  /* 0x0000002d2c2c723e */ /* 0x000fe200000000ff */
[----:B------:R-:W-:Y:S01]  /*7930*/  @!P2 FMUL R51, R51, 0.5 ;  /* 0x3f0000003333a820 */ /* 0x000fe20000400000 */
[----:B------:R-:W-:Y:S01]  /*7940*/  F2FP.F16.F32.PACK_AB R76, R101, R76 ;  /* 0x0000004c654c723e */ /* 0x000fe200000000ff */
[----:B-1----:R-:W-:Y:S01]  /*7950*/  @!P4 FMUL R38, R38, R38 ;  /* 0x000000262626c220 */ /* 0x002fe20000400000 */
[----:B------:R-:W-:Y:S01]  /*7960*/  FSETP.GEU.AND P4, PT, R55, -126, PT ;  /* 0xc2fc00003700780b */ /* 0x000fe20003f8e000 */
[----:B------:R1:W3:Y:S01]  /*7970*/  MUFU.EX2 R113, R50 ;  /* 0x0000003200717308 */ /* 0x0002e20000000800 */
[----:B------:R-:W-:Y:S01]  /*7980*/  FADD R137, R137, R114 ;  /* 0x0000007289897221 */ /* 0x000fe20000000000 */
[C---:B------:R-:W-:Y:S01]  /*7990*/  FADD R114, R36.reuse, R23 ;  /* 0x0000001724727221 */ /* 0x040fe20000000000 */
[----:B------:R-:W-:Y:S01]  /*79a0*/  F2FP.F16.F32.PACK_AB R36, R36, R37 ;  /* 0x000000252424723e */ /* 0x000fe200000000ff */
[----:B------:R-:W-:-:S04]  /*79b0*/  @!P5 FMUL R58, R58, 0.5 ;  /* 0x3f0000003a3ad820 */ /* 0x000fc80000400000 */
[----:B------:R4:W5:Y:S01]  /*79c0*/  MUFU.EX2 R109, R58 ;  /* 0x0000003a006d7308 */ /* 0x0009620000000800 */
[----:B--2---:R-:W-:Y:S01]  /*79d0*/  @!P3 FMUL R39, R39, R39 ;  /* 0x000000272727b220 */ /* 0x004fe20000400000 */
[----:B------:R-:W-:Y:S01]  /*79e0*/  FSETP.GEU.AND P3, PT, R63, -126, PT ;  /* 0xc2fc00003f00780b */ /* 0x000fe20003f6e000 */
[--C-:B-1----:R-:W-:Y:S01]  /*79f0*/  FFMA R50, R74, UR17, -R129.reuse ;  /* 0x000000114a327c23 */ /* 0x102fe20008000881 */
[----:B------:R-:W-:Y:S01]  /*7a00*/  @!P4 FMUL R55, R55, 0.5 ;  /* 0x3f0000003737c820 */ /* 0x000fe20000400000 */
[----:B------:R-:W-:Y:S01]  /*7a10*/  FFMA R74, R122, UR17, -R129 ;  /* 0x000000117a4a7c23 */ /* 0x000fe20008000881 */
[----:B------:R-:W-:Y:S01]  /*7a20*/  FADD R122, R24, R57 ;  /* 0x00000039187a7221 */ /* 0x000fe20000000000 */
[----:B------:R-:W-:Y:S01]  /*7a30*/  F2FP.F16.F32.PACK_AB R24, R25, R24 ;  /* 0x000000181918723e */ /* 0x000fe200000000ff */
[----:B------:R1:W2:Y:S01]  /*7a40*/  MUFU.EX2 R116, R55 ;  /* 0x0000003700747308 */ /* 0x0002a20000000800 */
[----:B---3--:R-:W-:Y:S01]  /*7a50*/  @!P6 FMUL R113, R113, R113 ;  /* 0x000000717171e220 */ /* 0x008fe20000400000 */
[----:B------:R-:W-:Y:S01]  /*7a60*/  FSETP.GEU.AND P6, PT, R59, -126, PT ;  /* 0xc2fc00003b00780b */ /* 0x000fe20003fce000 */
[--C-:B----4-:R-:W-:Y:S01]  /*7a70*/  FFMA R58, R90, UR17, -R129.reuse ;  /* 0x000000115a3a7c23 */ /* 0x110fe20008000881 */
[--C-:B------:R-:W-:Y:S01]  /*7a80*/  FFMA R90, R103, UR17, -R129.reuse ;  /* 0x00000011675a7c23 */ /* 0x100fe20008000881 */
[----:B------:R-:W-:Y:S01]  /*7a90*/  FADD R103, R41, R72 ;  /* 0x0000004829677221 */ /* 0x000fe20000000000 */
[----:B------:R-:W-:Y:S01]  /*7aa0*/  F2FP.F16.F32.PACK_AB R72, R97, R72 ;  /* 0x000000486148723e */ /* 0x000fe200000000ff */
[----:B------:R-:W-:Y:S01]  /*7ab0*/  @!P3 FMUL R63, R63, 0.5 ;  /* 0x3f0000003f3fb820 */ /* 0x000fe20000400000 */
[----:B------:R3:W4:Y:S01]  /*7ac0*/  MUFU.EX2 R112, R51 ;  /* 0x0000003300707308 */ /* 0x0007220000000800 */
[----:B-----5:R-:W-:Y:S01]  /*7ad0*/  @!P5 FMUL R109, R109, R109 ;  /* 0x0000006d6d6dd220 */ /* 0x020fe20000400000 */
[----:B------:R-:W-:Y:S01]  /*7ae0*/  FSETP.GEU.AND P5, PT, R67, -126, PT ;  /* 0xc2fc00004300780b */ /* 0x000fe20003fae000 */
[--C-:B-1----:R-:W-:Y:S01]  /*7af0*/  FFMA R55, R86, UR17, -R129.reuse ;  /* 0x0000001156377c23 */ /* 0x102fe20008000881 */
[--C-:B------:R-:W-:Y:S01]  /*7b00*/  FFMA R86, R95, UR17, -R129.reuse ;  /* 0x000000115f567c23 */ /* 0x100fe20008000881 */
[----:B------:R-:W-:Y:S01]  /*7b10*/  FFMA R95, R107, UR17, -R129 ;  /* 0x000000116b5f7c23 */ /* 0x000fe20008000881 */
[----:B------:R-:W-:Y:S01]  /*7b20*/  FADD R122, R122, R103 ;  /* 0x000000677a7a7221 */ /* 0x000fe20000000000 */
[----:B------:R-:W-:Y:S01]  /*7b30*/  @!P6 FMUL R59, R59, 0.5 ;  /* 0x3f0000003b3be820 */ /* 0x000fe20000400000 */
[----:B------:R1:W5:Y:S01]  /*7b40*/  MUFU.EX2 R124, R63 ;  /* 0x0000003f007c7308 */ /* 0x0003620000000800 */
[----:B--2---:R-:W-:Y:S01]  /*7b50*/  @!P4 FMUL R116, R116, R116 ;  /* 0x000000747474c220 */ /* 0x004fe20000400000 */
[----:B------:R-:W-:Y:S01]  /*7b60*/  FSETP.GEU.AND P4, PT, R46, -126, PT ;  /* 0xc2fc00002e00780b */ /* 0x000fe20003f8e000 */
[--C-:B---3--:R-:W-:Y:S01]  /*7b70*/  FFMA R51, R78, UR17, -R129.reuse ;  /* 0x000000114e337c23 */ /* 0x108fe20008000881 */
[----:B------:R-:W-:Y:S01]  /*7b80*/  FFMA R78, R126, UR17, -R129 ;  /* 0x000000117e4e7c23 */ /* 0x000fe20008000881 */
[----:B------:R-:W-:Y:S01]  /*7b90*/  FADD R103, R40, R97 ;  /* 0x0000006128677221 */ /* 0x000fe20000000000 */
[----:B------:R-:W-:Y:S01]  /*7ba0*/  FADD R126, R25, R56 ;  /* 0x00000038197e7221 */ /* 0x000fe20000000000 */
[----:B------:R-:W-:Y:S01]  /*7bb0*/  @!P5 FMUL R67, R67, 0.5 ;  /* 0x3f0000004343d820 */ /* 0x000fe20000400000 */
[----:B------:R2:W3:Y:S01]  /*7bc0*/  MUFU.EX2 R120, R59 ;  /* 0x0000003b00787308 */ /* 0x0004e20000000800 */
[----:B----4-:R-:W-:Y:S01]  /*7bd0*/  @!P2 FMUL R112, R112, R112 ;  /* 0x000000707070a220 */ /* 0x010fe20000400000 */
[----:B------:R-:W-:Y:S01]  /*7be0*/  FSETP.GEU.AND P2, PT, R43, -126, PT ;  /* 0xc2fc00002b00780b */ /* 0x000fe20003f4e000 */
[--C-:B-1----:R-:W-:Y:S01]  /*7bf0*/  FFMA R63, R102, UR17, -R129.reuse ;  /* 0x00000011663f7c23 */ /* 0x102fe20008000881 */
[----:B------:R-:W-:Y:S01]  /*7c00*/  FFMA R102, R134, UR17, -R129 ;  /* 0x0000001186667c23 */ /* 0x000fe20008000881 */
[----:B------:R-:W-:Y:S01]  /*7c10*/  FADD R126, R126, R103 ;  /* 0x000000677e7e7221 */ /* 0x000fe20000000000 */
[----:B------:R-:W-:Y:S01]  /*7c20*/  FADD R107, R171, R77 ;  /* 0x0000004dab6b7221 */ /* 0x000fe20000000000 */
[----:B------:R-:W-:Y:S01]  /*7c30*/  @!P4 FMUL R46, R46, 0.5 ;  /* 0x3f0000002e2ec820 */ /* 0x000fe20000400000 */
[----:B------:R1:W4:Y:S01]  /*7c40*/  MUFU.EX2 R71, R67 ;  /* 0x0000004300477308 */ /* 0x0003220000000800 */
[----:B-----5:R-:W-:Y:S01]  /*7c50*/  @!P3 FMUL R124, R124, R124 ;  /* 0x0000007c7c7cb220 */ /* 0x020fe20000400000 */
[----:B------:R-:W-:Y:S01]  /*7c60*/  FSETP.GEU.AND P3, PT, R50, -126, PT ;  /* 0xc2fc00003200780b */ /* 0x000fe20003f6e000 */
[--C-:B--2---:R-:W-:Y:S01]  /*7c70*/  FFMA R59, R94, UR17, -R129.reuse ;  /* 0x000000115e3b7c23 */ /* 0x104fe20008000881 */
[----:B------:R-:W-:Y:S01]  /*7c80*/  FFMA R94, R111, UR17, -R129 ;  /* 0x000000116f5e7c23 */ /* 0x000fe20008000881 */
[----:B------:R-:W-:Y:S01]  /*7c90*/  FADD R134, R12, R21 ;  /* 0x000000150c867221 */ /* 0x000fe20000000000 */
[----:B------:R-:W-:Y:S01]  /*7ca0*/  FADD R111, R174, R65 ;  /* 0x00000041ae6f7221 */ /* 0x000fe20000000000 */
[----:B------:R-:W-:Y:S01]  /*7cb0*/  @!P2 FMUL R43, R43, 0.5 ;  /* 0x3f0000002b2ba820 */ /* 0x000fe20000400000 */
[----:B------:R-:W2:Y:S01]  /*7cc0*/  MUFU.EX2 R46, R46 ;  /* 0x0000002e002e7308 */ /* 0x000ea20000000800 */
[----:B---3--:R-:W-:Y:S01]  /*7cd0*/  @!P6 FMUL R120, R120, R120 ;  /* 0x000000787878e220 */ /* 0x008fe20000400000 */
[----:B------:R-:W-:Y:S01]  /*7ce0*/  FSETP.GEU.AND P6, PT, R47, -126, PT ;  /* 0xc2fc00002f00780b */ /* 0x000fe20003fce000 */
[----:B-1----:R-:W-:Y:S01]  /*7cf0*/  FFMA R67, R110, UR17, -R129 ;  /* 0x000000116e437c23 */ /* 0x002fe20008000881 */
[----:B------:R-:W-:Y:S01]  /*7d00*/  FADD R110, R48, R81 ;  /* 0x00000051306e7221 */ /* 0x000fe20000000000 */
[----:B------:R-:W-:Y:S01]  /*7d10*/  FADD R140, R111, R140 ;  /* 0x0000008c6f8c7221 */ /* 0x000fe20000000000 */
[----:B------:R-:W-:Y:S01]  /*7d20*/  F2FP.F16.F32.PACK_AB R25, R30, R27 ;  /* 0x0000001b1e19723e */ /* 0x000fe200000000ff */
[----:B------:R-:W-:Y:S01]  /*7d30*/  @!P3 FMUL R50, R50, 0.5 ;  /* 0x3f0000003232b820 */ /* 0x000fe20000400000 */
[----:B------:R-:W1:Y:S01]  /*7d40*/  MUFU.EX2 R43, R43 ;  /* 0x0000002b002b7308 */ /* 0x000e620000000800 */
[----:B----4-:R-:W-:Y:S01]  /*7d50*/  @!P5 FMUL R71, R71, R71 ;  /* 0x000000474747d220 */ /* 0x010fe20000400000 */
[----:B------:R-:W-:-:S02]  /*7d60*/  FSETP.GEU.AND P5, PT, R51, -126, PT ;  /* 0xc2fc00003300780b */ /* 0x000fc40003fae000 */
[----:B------:R-:W-:Y:S02]  /*7d70*/  F2FP.F16.F32.PACK_AB R56, R56, R57 ;  /* 0x000000393838723e */ /* 0x000fe400000000ff */
[----:B------:R-:W-:Y:S01]  /*7d80*/  F2FP.F16.F32.PACK_AB R48, R48, R49 ;  /* 0x000000313030723e */ /* 0x000fe200000000ff */
[----:B------:R-:W-:Y:S01]  /*7d90*/  @!P6 FMUL R47, R47, 0.5 ;  /* 0x3f0000002f2fe820 */ /* 0x000fe20000400000 */
[----:B------:R-:W3:Y:S01]  /*7da0*/  MUFU.EX2 R50, R50 ;  /* 0x0000003200327308 */ /* 0x000ee20000000800 */
[----:B--2---:R-:W-:Y:S01]  /*7db0*/  @!P4 FMUL R46, R46, R46 ;  /* 0x0000002e2e2ec220 */ /* 0x004fe20000400000 */
[----:B------:R-:W-:Y:S02]  /*7dc0*/  FSETP.GEU.AND P4, PT, R75, -126, PT ;  /* 0xc2fc00004b00780b */ /* 0x000fe40003f8e000 */
[----:B------:R-:W-:Y:S02]  /*7dd0*/  F2FP.F16.F32.PACK_AB R40, R40, R41 ;  /* 0x000000292828723e */ /* 0x000fe400000000ff */
[----:B------:R-:W-:Y:S01]  /*7de0*/  F2FP.F16.F32.PACK_AB R45, R71, R46 ;  /* 0x0000002e472d723e */ /* 0x000fe200000000ff */
[----:B------:R-:W-:Y:S01]  /*7df0*/  @!P5 FMUL R51, R51, 0.5 ;  /* 0x3f0000003333d820 */ /* 0x000fe20000400000 */
[----:B------:R-:W2:Y:S01]  /*7e00*/  MUFU.EX2 R47, R47 ;  /* 0x0000002f002f7308 */ /* 0x000ea20000000800 */
[----:B-1----:R-:W-:Y:S01]  /*7e10*/  @!P2 FMUL R43, R43, R43 ;  /* 0x0000002b2b2ba220 */ /* 0x002fe20000400000 */
[----:B------:R-:W-:-:S02]  /*7e20*/  FSETP.GEU.AND P2, PT, R128, -126, PT ;  /* 0xc2fc00008000780b */ /* 0x000fc40003f4e000 */
[----:B------:R-:W-:-:S03]  /*7e30*/  F2FP.F16.F32.PACK_AB R41, R120, R109 ;  /* 0x0000006d7829723e */ /* 0x000fc600000000ff */
[----:B------:R-:W-:Y:S01]  /*7e40*/  @!P4 FMUL R75, R75, 0.5 ;  /* 0x3f0000004b4bc820 */ /* 0x000fe20000400000 */
[----:B------:R-:W1:Y:S01]  /*7e50*/  MUFU.EX2 R51, R51 ;  /* 0x0000003300337308 */ /* 0x000e620000000800 */
[----:B---3--:R-:W-:Y:S01]  /*7e60*/  @!P3 FMUL R50, R50, R50 ;  /* 0x000000323232b220 */ /* 0x008fe20000400000 */
[----:B------:R-:W-:-:S05]  /*7e70*/  FSETP.GEU.AND P3, PT, R83, -126, PT ;  /* 0xc2fc00005300780b */ /* 0x000fca0003f6e000 */
[----:B------:R-:W-:Y:S01]  /*7e80*/  @!P2 FMUL R128, R128, 0.5 ;  /* 0x3f0000008080a820 */ /* 0x000fe20000400000 */
[----:B------:R3:W4:Y:S01]  /*7e90*/  MUFU.EX2 R79, R75 ;  /* 0x0000004b004f7308 */ /* 0x0007220000000800 */
[----:B--2---:R-:W-:Y:S01]  /*7ea0*/  @!P6 FMUL R47, R47, R47 ;  /* 0x0000002f2f2fe220 */ /* 0x004fe20000400000 */
[----:B------:R-:W-:-:S05]  /*7eb0*/  FSETP.GEU.AND P6, PT, R132, -126, PT ;  /* 0xc2fc00008400780b */ /* 0x000fca0003fce000 */
[----:B------:R-:W-:Y:S01]  /*7ec0*/  @!P3 FMUL R83, R83, 0.5 ;  /* 0x3f0000005353b820 */ /* 0x000fe20000400000 */
[----:B------:R-:W2:Y:S01]  /*7ed0*/  MUFU.EX2 R128, R128 ;  /* 0x0000008000807308 */ /* 0x000ea20000000800 */
[----:B-1----:R-:W-:Y:S01]  /*7ee0*/  @!P5 FMUL R51, R51, R51 ;  /* 0x000000333333d220 */ /* 0x002fe20000400000 */
[----:B------:R-:W-:Y:S01]  /*7ef0*/  FSETP.GEU.AND P5, PT, R82, -126, PT ;  /* 0xc2fc00005200780b */ /* 0x000fe20003fae000 */
[----:B---3--:R-:W-:Y:S01]  /*7f00*/  FFMA R75, R123, UR17, -R129 ;  /* 0x000000117b4b7c23 */ /* 0x008fe20008000881 */
[----:B------:R-:W-:Y:S01]  /*7f10*/  FADD R123, R168, R89 ;  /* 0x00000059a87b7221 */ /* 0x000fe20000000000 */
[C---:B------:R-:W-:Y:S01]  /*7f20*/  FADD R129, R32.reuse, R19 ;  /* 0x0000001320817221 */ /* 0x040fe20000000000 */
[----:B------:R-:W-:Y:S01]  /*7f30*/  F2FP.F16.F32.PACK_AB R32, R32, R33 ;  /* 0x000000212020723e */ /* 0x000fe200000000ff */
[----:B------:R-:W-:Y:S01]  /*7f40*/  @!P6 FMUL R132, R132, 0.5 ;  /* 0x3f0000008484e820 */ /* 0x000fe20000400000 */
[----:B------:R-:W1:Y:S01]  /*7f50*/  MUFU.EX2 R83, R83 ;  /* 0x0000005300537308 */ /* 0x000e620000000800 */
        /* <DEDUP_REMOVED lines=13> */
[----:B------:R-:W-:Y:S01]  /*8030*/  FADD R141, R140, R141 ;  /* 0x0000008d8c8d7221 */ /* 0x000fe20000000000 */
[----:B------:R-:W-:Y:S01]  /*8040*/  @!P4 FMUL R55, R55, 0.5 ;  /* 0x3f0000003737c820 */ /* 0x000fe20000400000 */
[----:B------:R-:W2:Y:S01]  /*8050*/  MUFU.EX2 R82, R82 ;  /* 0x0000005200527308 */ /* 0x000ea20000000800 */
[----:B-1----:R-:W-:Y:S01]  /*8060*/  @!P3 FMUL R83, R83, R83 ;  /* 0x000000535353b220 */ /* 0x002fe20000400000 */
[----:B------:R-:W-:Y:S01]  /*8070*/  FSETP.GEU.AND P3, PT, R59, -126, PT ;  /* 0xc2fc00003b00780b */ /* 0x000fe20003f6e000 */
[----:B------:R-:W-:Y:S01]  /*8080*/  FADD R133, R133, R110 ;  /* 0x0000006e85857221 */ /* 0x000fe20000000000 */
[----:B------:R-:W-:-:S03]  /*8090*/  F2FP.F16.F32.PACK_AB R49, R79, R50 ;  /* 0x000000324f31723e */ /* 0x000fc600000000ff */
[----:B------:R-:W-:Y:S01]  /*80a0*/  @!P2 FMUL R54, R54, 0.5 ;  /* 0x3f0000003636a820 */ /* 0x000fe20000400000 */
[----:B------:R-:W1:Y:S01]  /*80b0*/  MUFU.EX2 R55, R55 ;  /* 0x0000003700377308 */ /* 0x000e620000000800 */
        /* <DEDUP_REMOVED lines=33> */
[----:B------:R-:W-:-:S04]  /*82d0*/  FSETP.GEU.AND P2, PT, R63, -126, PT ;  /* 0xc2fc00003f00780b */ /* 0x000fc80003f4e000 */
[----:B------:R-:W-:Y:S01]  /*82e0*/  F2FP.F16.F32.PACK_AB R57, R87, R58 ;  /* 0x0000003a5739723e */ /* 0x000fe200000000ff */
[----:B------:R-:W-:Y:S01]  /*82f0*/  @!P4 FMUL R66, R66, 0.5 ;  /* 0x3f0000004242c820 */ /* 0x000fe20000400000 */
[----:B------:R-:W1:Y:S01]  /*8300*/  MUFU.EX2 R95, R95 ;  /* 0x0000005f005f7308 */ /* 0x000e620000000800 */
[----:B---3--:R-:W-:Y:S01]  /*8310*/  @!P3 FMUL R90, R90, R90 ;  /* 0x0000005a5a5ab220 */ /* 0x008fe20000400000 */
[----:B------:R-:W-:-:S05]  /*8320*/  FSETP.GEU.AND P3, PT, R70, -126, PT ;  /* 0xc2fc00004600780b */ /* 0x000fca0003f6e000 */
[----:B------:R-:W-:Y:S01]  /*8330*/  @!P2 FMUL R63, R63, 0.5 ;  /* 0x3f0000003f3fa820 */ /* 0x000fe20000400000 */
[----:B------:R-:W3:Y:S01]  /*8340*/  MUFU.EX2 R66, R66 ;  /* 0x0000004200427308 */ /* 0x000ee20000000800 */
[----:B--2---:R-:W-:Y:S01]  /*8350*/  @!P6 FMUL R91, R91, R91 ;  /* 0x0000005b5b5be220 */ /* 0x004fe20000400000 */
[----:B------:R-:W-:-:S04]  /*8360*/  FSETP.GEU.AND P6, PT, R67, -126, PT ;  /* 0xc2fc00004300780b */ /* 0x000fc80003fce000 */
[----:B------:R-:W-:Y:S01]  /*8370*/  F2FP.F16.F32.PACK_AB R61, R91, R62 ;  /* 0x0000003e5b3d723e */ /* 0x000fe200000000ff */
[----:B------:R-:W-:Y:S01]  /*8380*/  @!P3 FMUL R70, R70, 0.5 ;  /* 0x3f0000004646b820 */ /* 0x000fe20000400000 */
[----:B------:R-:W2:Y:S01]  /*8390*/  MUFU.EX2 R63, R63 ;  /* 0x0000003f003f7308 */ /* 0x000ea20000000800 */
[----:B-1----:R-:W-:Y:S01]  /*83a0*/  @!P5 FMUL R95, R95, R95 ;  /* 0x0000005f5f5fd220 */ /* 0x002fe20000400000 */
[----:B------:R-:W-:-:S05]  /*83b0*/  FSETP.GEU.AND P5, PT, R74, -126, PT ;  /* 0xc2fc00004a00780b */ /* 0x000fca0003fae000 */
[----:B------:R-:W-:Y:S01]  /*83c0*/  @!P6 FMUL R67, R67, 0.5 ;  /* 0x3f0000004343e820 */ /* 0x000fe20000400000 */
[----:B------:R-:W1:Y:S01]  /*83d0*/  MUFU.EX2 R70, R70 ;  /* 0x0000004600467308 */ /* 0x000e620000000800 */
[----:B---3--:R-:W-:Y:S01]  /*83e0*/  @!P4 FMUL R66, R66, R66 ;  /* 0x000000424242c220 */ /* 0x008fe20000400000 */
[----:B------:R-:W-:-:S03]  /*83f0*/  FSETP.GEU.AND P4, PT, R99, -126, PT ;  /* 0xc2fc00006300780b */ /* 0x000fc60003f8e000 */
[----:B------:R-:W-:Y:S02]  /*8400*/  FADD R123, R35, R66 ;  /* 0x00000042237b7221 */ /* 0x000fe40000000000 */
        /* <DEDUP_REMOVED lines=29> */
[----:B------:R2:W5:Y:S01]  /*85e0*/  MUFU.EX2 R9, R127 ;  /* 0x0000007f00097308 */ /* 0x0005620000000800 */
[----:B-1----:R-:W-:Y:S01]  /*85f0*/  @!P6 FMUL R75, R75, R75 ;  /* 0x0000004b4b4be220 */ /* 0x002fe20000400000 */
[----:B------:R-:W-:Y:S01]  /*8600*/  FSETP.GEU.AND P6, PT, R131, -126, PT ;  /* 0xc2fc00008300780b */ /* 0x000fe20003fce000 */
[----:B---3--:R-:W-:-:S04]  /*8610*/  FADD R130, R176, R69 ;  /* 0x00000045b0827221 */ /* 0x008fc80000000000 */
[----:B------:R-:W-:Y:S01]  /*8620*/  @!P3 FMUL R102, R102, 0.5 ;  /* 0x3f0000006666b820 */ /* 0x000fe20000400000 */
[----:B------:R-:W-:Y:S01]  /*8630*/  FADD R130, R130, R107 ;  /* 0x0000006b82827221 */ /* 0x000fe20000000000 */
[----:B----4-:R-:W-:Y:S01]  /*8640*/  @!P5 FMUL R7, R7, R7 ;  /* 0x000000070707d220 */ /* 0x010fe20000400000 */
[----:B------:R-:W-:Y:S01]  /*8650*/  FSETP.GEU.AND P5, PT, R139, -126, PT ;  /* 0xc2fc00008b00780b */ /* 0x000fe20003fae000 */
[----:B--2---:R-:W-:Y:S01]  /*8660*/  FADD R127, R33, R64 ;  /* 0x00000040217f7221 */ /* 0x004fe20000000000 */
[----:B------:R-:W-:Y:S01]  /*8670*/  FADD R107, R16, R85 ;  /* 0x00000055106b7221 */ /* 0x000fe20000000000 */
[----:B------:R-:W1:Y:S01]  /*8680*/  MUFU.EX2 R102, R102 ;  /* 0x0000006600667308 */ /* 0x000e620000000800 */
[----:B------:R-:W-:Y:S01]  /*8690*/  F2FP.F16.F32.PACK_AB R33, R42, R35 ;  /* 0x000000232a21723e */ /* 0x000fe200000000ff */
[----:B------:R-:W-:Y:S01]  /*86a0*/  @!P6 FMUL R131, R131, 0.5 ;  /* 0x3f0000008383e820 */ /* 0x000fe20000400000 */
[----:B------:R-:W-:Y:S01]  /*86b0*/  FADD R127, R127, R106 ;  /* 0x0000006a7f7f7221 */ /* 0x000fe20000000000 */
[----:B-----5:R-:W-:Y:S01]  /*86c0*/  @!P4 FMUL R9, R9, R9 ;  /* 0x000000090909c220 */ /* 0x020fe20000400000 */
[----:B------:R-:W-:Y:S01]  /*86d0*/  FSETP.GEU.AND P4, PT, R138, -126, PT ;  /* 0xc2fc00008a00780b */ /* 0x000fe20003f8e000 */
[----:B------:R-:W-:Y:S01]  /*86e0*/  FADD R106, R169, R10 ;  /* 0x0000000aa96a7221 */ /* 0x000fe20000000000 */
[----:B------:R-:W-:Y:S01]  /*86f0*/  FADD R134, R134, R107 ;  /* 0x0000006b86867221 */ /* 0x000fe20000000000 */
[----:B------:R2:W3:Y:S01]  /*8700*/  MUFU.EX2 R8, R131 ;  /* 0x0000008300087308 */ /* 0x0004e20000000800 */
[----:B------:R-:W-:Y:S01]  /*8710*/  FADD R107, R53, R84 ;  /* 0x00000054356b7221 */ /* 0x000fe20000000000 */
[----:B------:R-:W-:Y:S01]  /*8720*/  @!P5 FMUL R139, R139, 0.5 ;  /* 0x3f0000008b8bd820 */ /* 0x000fe20000400000 */
[----:B------:R-:W-:Y:S01]  /*8730*/  FADD R122, R122, R127 ;  /* 0x0000007f7a7a7221 */ /* 0x000fe20000000000 */
[----:B------:R-:W-:Y:S01]  /*8740*/  FADD R133, R133, R134 ;  /* 0x0000008685857221 */ /* 0x000fe20000000000 */
[----:B------:R-:W-:-:S02]  /*8750*/  F2FP.F16.F32.PACK_AB R35, R121, R38 ;  /* 0x000000267923723e */ /* 0x000fc400000000ff */
[----:B------:R-:W-:Y:S01]  /*8760*/  F2FP.F16.F32.PACK_AB R53, R83, R54 ;  /* 0x000000365335723e */ /* 0x000fe200000000ff */
[----:B------:R-:W4:Y:S01]  /*8770*/  MUFU.EX2 R98, R98 ;  /* 0x0000006200627308 */ /* 0x000f220000000800 */
[----:B--2---:R-:W-:Y:S01]  /*8780*/  FADD R131, R173, R92 ;  /* 0x0000005cad837221 */ /* 0x004fe20000000000 */
[----:B------:R-:W-:Y:S01]  /*8790*/  @!P4 FMUL R138, R138, 0.5 ;  /* 0x3f0000008a8ac820 */ /* 0x000fe20000400000 */
[----:B-1----:R-:W-:Y:S01]  /*87a0*/  @!P3 FMUL R102, R102, R102 ;  /* 0x000000666666b220 */ /* 0x002fe20000400000 */
[----:B------:R-:W-:Y:S01]  /*87b0*/  FSETP.GEU.AND P3, PT, R143, -126, PT ;  /* 0xc2fc00008f00780b */ /* 0x000fe20003f6e000 */
[----:B------:R-:W-:Y:S01]  /*87c0*/  FADD R131, R131, R106 ;  /* 0x0000006a83837221 */ /* 0x000fe20000000000 */
[----:B------:R-:W-:Y:S02]  /*87d0*/  F2FP.F16.F32.PACK_AB R64, R19, R64 ;  /* 0x000000401340723e */ /* 0x000fe400000000ff */
[----:B------:R-:W1:Y:S01]  /*87e0*/  MUFU.EX2 R106, R139 ;  /* 0x0000008b006a7308 */ /* 0x000e620000000800 */
[----:B---3--:R-:W-:Y:S01]  /*87f0*/  @!P6 FMUL R8, R8, R8 ;  /* 0x000000080808e220 */ /* 0x008fe20000400000 */
[----:B------:R-:W-:Y:S01]  /*8800*/  FSETP.GEU.AND P6, PT, R142, -126, PT ;  /* 0xc2fc00008e00780b */ /* 0x000fe20003fce000 */
[----:B------:R-:W-:Y:S01]  /*8810*/  FADD R130, R130, R131 ;  /* 0x0000008382827221 */ /* 0x000fe20000000000 */
[----:B------:R-:W-:-:S03]  /*8820*/  F2FP.F16.F32.PACK_AB R84, R105, R84 ;  /* 0x000000546954723e */ /* 0x000fc600000000ff */
[----:B------:R-:W-:Y:S01]  /*8830*/  FADD R141, R130, R141 ;  /* 0x0000008d828d7221 */ /* 0x000fe20000000000 */
[----:B------:R2:W3:Y:S01]  /*8840*/  MUFU.EX2 R103, R138 ;  /* 0x0000008a00677308 */ /* 0x0004e20000000800 */
[----:B------:R-:W-:Y:S01]  /*8850*/  @!P3 FMUL R143, R143, 0.5 ;  /* 0x3f0000008f8fb820 */ /* 0x000fe20000400000 */
[----:B----4-:R-:W-:Y:S01]  /*8860*/  @!P2 FMUL R98, R98, R98 ;  /* 0x000000626262a220 */ /* 0x010fe20000400000 */
[----:B------:R-:W-:-:S04]  /*8870*/  FSETP.GEU.AND P2, PT, R26, -126, PT ;  /* 0xc2fc00001a00780b */ /* 0x000fc80003f4e000 */
[----:B------:R-:W-:Y:S01]  /*8880*/  @!P6 FMUL R142, R142, 0.5 ;  /* 0x3f0000008e8ee820 */ /* 0x000fe20000400000 */
[----:B-1----:R-:W-:Y:S01]  /*8890*/  @!P5 FMUL R106, R106, R106 ;  /* 0x0000006a6a6ad220 */ /* 0x002fe20000400000 */
[----:B------:R-:W-:Y:S01]  /*88a0*/  FSETP.GEU.AND P5, PT, R147, -126, PT ;  /* 0xc2fc00009300780b */ /* 0x000fe20003fae000 */
[----:B--2---:R-:W-:Y:S01]  /*88b0*/  FADD R138, R37, R68 ;  /* 0x00000044258a7221 */ /* 0x004fe20000000000 */
[----:B------:R1:W2:Y:S01]  /*88c0*/  MUFU.EX2 R110, R142 ;  /* 0x0000008e006e7308 */ /* 0x0002a20000000800 */
[----:B------:R-:W-:Y:S02]  /*88d0*/  F2FP.F16.F32.PACK_AB R37, R112, R113 ;  /* 0x000000717025723e */ /* 0x000fe400000000ff */
[----:B------:R-:W-:Y:S02]  /*88e0*/  FADD R138, R138, R107 ;  /* 0x0000006b8a8a7221 */ /* 0x000fe40000000000 */
[----:B------:R-:W-:Y:S01]  /*88f0*/  @!P2 FMUL R26, R26, 0.5 ;  /* 0x3f0000001a1aa820 */ /* 0x000fe20000400000 */
[----:B---3--:R-:W-:Y:S01]  /*8900*/  @!P4 FMUL R103, R103, R103 ;  /* 0x000000676767c220 */ /* 0x008fe20000400000 */
[----:B------:R-:W-:Y:S01]  /*8910*/  FSETP.GEU.AND P4, PT, R146, -126, PT ;  /* 0xc2fc00009200780b */ /* 0x000fe20003f8e000 */
[----:B------:R-:W-:Y:S01]  /*8920*/  FADD R135, R135, R138 ;  /* 0x0000008a87877221 */ /* 0x000fe20000000000 */
[----:B------:R3:W4:Y:S01]  /*8930*/  MUFU.EX2 R107, R143 ;  /* 0x0000008f006b7308 */ /* 0x0007220000000800 */
[----:B-1----:R-:W-:Y:S01]  /*8940*/  FADD R142, R114, R119 ;  /* 0x00000077728e7221 */ /* 0x002fe20000000000 */
[----:B------:R-:W-:Y:S01]  /*8950*/  FADD R114, R11, R20 ;  /* 0x000000140b727221 */ /* 0x000fe20000000000 */
[----:B------:R-:W-:Y:S01]  /*8960*/  @!P5 FMUL R147, R147, 0.5 ;  /* 0x3f0000009393d820 */ /* 0x000fe20000400000 */
[----:B------:R-:W-:Y:S01]  /*8970*/  FADD R119, R15, R88 ;  /* 0x000000580f777221 */ /* 0x000fe20000000000 */
[----:B------:R-:W-:Y:S01]  /*8980*/  FADD R178, R50, R103 ;  /* 0x0000006732b27221 */ /* 0x000fe20000000000 */
[----:B------:R-:W-:Y:S01]  /*8990*/  FADD R137, R137, R142 ;  /* 0x0000008e89897221 */ /* 0x000fe20000000000 */
[----:B------:R-:W-:Y:S01]  /*89a0*/  FADD R122, R122, R135 ;  /* 0x000000877a7a7221 */ /* 0x000fe20000000000 */
[----:B------:R1:W5:Y:S01]  /*89b0*/  MUFU.EX2 R118, R147 ;  /* 0x0000009300767308 */ /* 0x0003620000000800 */
[----:B------:R-:W-:Y:S01]  /*89c0*/  FADD R139, R114, R119 ;  /* 0x00000077728b7221 */ /* 0x000fe20000000000 */
[----:B------:R-:W-:Y:S01]  /*89d0*/  FADD R119, R30, R87 ;  /* 0x000000571e777221 */ /* 0x000fe20000000000 */
[----:B------:R-:W-:Y:S01]  /*89e0*/  @!P4 FMUL R146, R146, 0.5 ;  /* 0x3f0000009292c820 */ /* 0x000fe20000400000 */
[----:B------:R-:W-:Y:S01]  /*89f0*/  FADD R114, R27, R58 ;  /* 0x0000003a1b727221 */ /* 0x000fe20000000000 */
[----:B---3--:R-:W-:Y:S01]  /*8a00*/  FADD R143, R109, R74 ;  /* 0x0000004a6d8f7221 */ /* 0x008fe20000000000 */
[----:B--2---:R-:W-:Y:S01]  /*8a10*/  @!P6 FMUL R110, R110, R110 ;  /* 0x0000006e6e6ee220 */ /* 0x004fe20000400000 */
[----:B------:R-:W-:Y:S01]  /*8a20*/  FSETP.GEU.AND P6, PT, R145, -126, PT ;  /* 0xc2fc00009100780b */ /* 0x000fe20003fce000 */
[----:B------:R2:W3:Y:S01]  /*8a30*/  MUFU.EX2 R111, R146 ;  /* 0x00000092006f7308 */ /* 0x0004e20000000800 */
[----:B----4-:R-:W-:Y:S01]  /*8a40*/  @!P3 FMUL R107, R107, R107 ;  /* 0x0000006b6b6bb220 */ /* 0x010fe20000400000 */
[----:B------:R-:W-:Y:S01]  /*8a50*/  FSETP.GEU.AND P3, PT, R148, -126, PT ;  /* 0xc2fc00009400780b */ /* 0x000fe20003f6e000 */
[----:B------:R-:W-:Y:S01]  /*8a60*/  FADD R149, R114, R143 ;  /* 0x0000008f72957221 */ /* 0x000fe20000000000 */
[----:B------:R-:W-:Y:S01]  /*8a70*/  FADD R114, R42, R95 ;  /* 0x0000005f2a727221 */ /* 0x000fe20000000000 */
[----:B-1----:R-:W-:Y:S01]  /*8a80*/  FADD R147, R43, R78 ;  /* 0x0000004e2b937221 */ /* 0x002fe20000000000 */
[----:B------:R-:W-:Y:S01]  /*8a90*/  FADD R182, R123, R178 ;  /* 0x000000b27bb67221 */ /* 0x000fe20000000000 */
[----:B------:R-:W-:Y:S01]  /*8aa0*/  FADD R178, R51, R110 ;  /* 0x0000006e33b27221 */ /* 0x000fe20000000000 */
[----:B------:R-:W-:Y:S01]  /*8ab0*/  FADD R143, R125, R86 ;  /* 0x000000567d8f7221 */ /* 0x000fe20000000000 */
[----:B--2---:R-:W-:Y:S01]  /*8ac0*/  FADD R146, R120, R75 ;  /* 0x0000004b78927221 */ /* 0x004fe20000000000 */
[----:B-----5:R-:W-:Y:S01]  /*8ad0*/  @!P5 FMUL R118, R118, R118 ;  /* 0x000000767676d220 */ /* 0x020fe20000400000 */
[----:B------:R-:W-:Y:S01]  /*8ae0*/  FSETP.GEU.AND P5, PT, R115, -126, PT ;  /* 0xc2fc00007300780b */ /* 0x000fe20003fae000 */
[----:B------:R-:W-:Y:S01]  /*8af0*/  @!P6 FMUL R145, R145, 0.5 ;  /* 0x3f0000009191e820 */ /* 0x000fe20000400000 */
[----:B------:R-:W-:Y:S01]  /*8b00*/  FADD R151, R119, R146 ;  /* 0x0000009277977221 */ /* 0x000fe20000000000 */
[----:B------:R-:W-:Y:S01]  /*8b10*/  FADD R119, R79, R106 ;  /* 0x0000006a4f777221 */ /* 0x000fe20000000000 */
[----:B------:R-:W-:Y:S01]  /*8b20*/  @!P3 FMUL R148, R148, 0.5 ;  /* 0x3f0000009494b820 */ /* 0x000fe20000400000 */
[----:B------:R1:W2:Y:S01]  /*8b30*/  MUFU.EX2 R123, R145 ;  /* 0x00000091007b7308 */ /* 0x0002a20000000800 */
[----:B---3--:R-:W-:Y:S01]  /*8b40*/  @!P4 FMUL R111, R111, R111 ;  /* 0x0000006f6f6fc220 */ /* 0x008fe20000400000 */
[----:B------:R-:W-:Y:S01]  /*8b50*/  FSETP.GEU.AND P4, PT, R150, -126, PT ;  /* 0xc2fc00009600780b */ /* 0x000fe20003f8e000 */
[----:B------:R-:W-:Y:S01]  /*8b60*/  FADD R184, R114, R119 ;  /* 0x0000007772b87221 */ /* 0x000fe20000000000 */
[----:B------:R-:W-:Y:S01]  /*8b70*/  FADD R114, R104, R59 ;  /* 0x0000003b68727221 */ /* 0x000fe20000000000 */
[----:B------:R-:W-:Y:S01]  /*8b80*/  FADD R146, R124, R9 ;  /* 0x000000097c927221 */ /* 0x000fe20000000000 */
[----:B------:R-:W-:Y:S01]  /*8b90*/  FADD R144, R139, R144 ;  /* 0x000000908b907221 */ /* 0x000fe20000000000 */
[----:B------:R-:W-:Y:S01]  /*8ba0*/  FADD R149, R149, R182 ;  /* 0x000000b695957221 */ /* 0x000fe20000000000 */
[----:B------:R3:W4:Y:S01]  /*8bb0*/  MUFU.EX2 R119, R148 ;  /* 0x0000009400777308 */ /* 0x0007220000000800 */
[----:B------:R-:W-:Y:S01]  /*8bc0*/  @!P5 FMUL R115, R115, 0.5 ;  /* 0x3f0000007373d820 */ /* 0x000fe20000400000 */
[----:B------:R-:W-:Y:S01]  /*8bd0*/  FADD R177, R114, R147 ;  /* 0x0000009372b17221 */ /* 0x000fe20000000000 */
[----:B-1----:R-:W-:Y:S01]  /*8be0*/  FADD R145, R38, R67 ;  /* 0x0000004326917221 */ /* 0x002fe20000000000 */
[----:B------:R-:W-:Y:S01]  /*8bf0*/  FADD R179, R143, R146 ;  /* 0x000000928fb37221 */ /* 0x000fe20000000000 */
[----:B------:R-:W-:Y:S01]  /*8c00*/  FADD R143, R31, R62 ;  /* 0x0000003e1f8f7221 */ /* 0x000fe20000000000 */
[----:B------:R-:W-:Y:S01]  /*8c10*/  FADD R146, R113, R70 ;  /* 0x0000004671927221 */ /* 0x000fe20000000000 */
[----:B------:R-:W-:Y:S01]  /*8c20*/  @!P4 FMUL R150, R150, 0.5 ;  /* 0x3f0000009696c820 */ /* 0x000fe20000400000 */
[----:B------:R-:W1:Y:S01]  /*8c30*/  MUFU.EX2 R115, R115 ;  /* 0x0000007300737308 */ /* 0x000e620000000800 */
[----:B------:R-:W-:Y:S01]  /*8c40*/  FADD R186, R145, R178 ;  /* 0x000000b291ba7221 */ /* 0x000fe20000000000 */
[----:B------:R-:W-:Y:S01]  /*8c50*/  FADD R145, R121, R94 ;  /* 0x0000005e79917221 */ /* 0x000fe20000000000 */
[----:B------:R-:W-:Y:S01]  /*8c60*/  FADD R178, R132, R107 ;  /* 0x0000006b84b27221 */ /* 0x000fe20000000000 */
[----:B---3--:R-:W-:Y:S01]  /*8c70*/  FADD R148, R46, R7 ;  /* 0x000000072e947221 */ /* 0x008fe20000000000 */
[----:B------:R-:W-:Y:S01]  /*8c80*/  FADD R147, R54, R111 ;  /* 0x0000006f36937221 */ /* 0x000fe20000000000 */
[----:B--2---:R-:W-:Y:S01]  /*8c90*/  @!P6 FMUL R123, R123, R123 ;  /* 0x0000007b7b7be220 */ /* 0x004fe20000400000 */
[----:B------:R-:W-:Y:S01]  /*8ca0*/  FADD R188, R145, R178 ;  /* 0x000000b291bc7221 */ /* 0x000fe20000000000 */
[----:B------:R2:W3:Y:S01]  /*8cb0*/  MUFU.EX2 R114, R150 ;  /* 0x0000009600727308 */ /* 0x0004e20000000800 */
[----:B----4-:R-:W-:Y:S01]  /*8cc0*/  @!P3 FMUL R119, R119, R119 ;  /* 0x000000777777b220 */ /* 0x010fe20000400000 */
[----:B------:R-:W-:Y:S01]  /*8cd0*/  FSETP.GEU.AND P3, PT, R136, -126, PT ;  /* 0xc2fc00008800780b */ /* 0x000fe20003f6e000 */
[----:B------:R-:W-:Y:S01]  /*8ce0*/  FADD R178, R143, R148 ;  /* 0x000000948fb27221 */ /* 0x000fe20000000000 */
[----:B------:R-:W-:Y:S01]  /*8cf0*/  FADD R183, R146, R147 ;  /* 0x0000009392b77221 */ /* 0x000fe20000000000 */
[----:B------:R-:W-:Y:S01]  /*8d00*/  FADD R143, R108, R91 ;  /* 0x0000005b6c8f7221 */ /* 0x000fe20000000000 */
[----:B------:R-:W-:Y:S01]  /*8d10*/  FADD R148, R71, R8 ;  /* 0x0000000847947221 */ /* 0x000fe20000000000 */
[----:B------:R-:W-:Y:S01]  /*8d20*/  FADD R146, R112, R99 ;  /* 0x0000006370927221 */ /* 0x000fe20000000000 */
[----:B------:R-:W-:Y:S01]  /*8d30*/  FADD R147, R83, R118 ;  /* 0x0000007653937221 */ /* 0x000fe20000000000 */
[----:B------:R-:W-:Y:S01]  /*8d40*/  FADD R145, R34, R63 ;  /* 0x0000003f22917221 */ /* 0x000fe20000000000 */
[----:B--2---:R-:W-:Y:S01]  /*8d50*/  FADD R150, R47, R102 ;  /* 0x000000662f967221 */ /* 0x004fe20000000000 */
[----:B-1----:R-:W-:Y:S01]  /*8d60*/  @!P5 FMUL R115, R115, R115 ;  /* 0x000000737373d220 */ /* 0x002fe20000400000 */
[----:B------:R-:W-:Y:S01]  /*8d70*/  FADD R180, R143, R148 ;  /* 0x000000948fb47221 */ /* 0x000fe20000000000 */
[----:B------:R-:W-:Y:S01]  /*8d80*/  FADD R185, R146, R147 ;  /* 0x0000009392b97221 */ /* 0x000fe20000000000 */
[----:B------:R-:W-:Y:S01]  /*8d90*/  FADD R181, R145, R150 ;  /* 0x0000009691b57221 */ /* 0x000fe20000000000 */
[----:B------:R-:W-:Y:S01]  /*8da0*/  @!P3 FMUL R136, R136, 0.5 ;  /* 0x3f0000008888b820 */ /* 0x000fe20000400000 */
[----:B------:R-:W-:Y:S01]  /*8db0*/  FADD R145, R39, R98 ;  /* 0x0000006227917221 */ /* 0x000fe20000000000 */
[----:B---3--:R-:W-:Y:S01]  /*8dc0*/  @!P4 FMUL R114, R114, R114 ;  /* 0x000000727272c220 */ /* 0x008fe20000400000 */
[----:B------:R-:W-:Y:S01]  /*8dd0*/  FADD R143, R117, R90 ;  /* 0x0000005a758f7221 */ /* 0x000fe20000000000 */
[----:B------:R-:W-:Y:S01]  /*8de0*/  FADD R148, R128, R119 ;  /* 0x0000007780947221 */ /* 0x000fe20000000000 */
[----:B------:R-:W-:Y:S01]  /*8df0*/  FADD R146, R116, R123 ;  /* 0x0000007b74927221 */ /* 0x000fe20000000000 */
[----:B------:R-:W-:Y:S01]  /*8e00*/  FADD R150, R55, R114 ;  /* 0x0000007237967221 */ /* 0x000fe20000000000 */
[----:B------:R-:W-:Y:S01]  /*8e10*/  FADD R147, R82, R115 ;  /* 0x0000007352937221 */ /* 0x000fe20000000000 */
[----:B------:R-:W1:Y:S01]  /*8e20*/  MUFU.EX2 R26, R26 ;  /* 0x0000001a001a7308 */ /* 0x000e620000000800 */
[----:B------:R-:W-:Y:S01]  /*8e30*/  FADD R143, R143, R148 ;  /* 0x000000948f8f7221 */ /* 0x000fe20000000000 */
[----:B------:R-:W-:Y:S01]  /*8e40*/  FADD R150, R145, R150 ;  /* 0x0000009691967221 */ /* 0x000fe20000000000 */
[----:B------:R-:W-:Y:S01]  /*8e50*/  FADD R146, R146, R147 ;  /* 0x0000009392927221 */ /* 0x000fe20000000000 */
[----:B------:R-:W-:Y:S01]  /*8e60*/  FADD R151, R151, R184 ;  /* 0x000000b897977221 */ /* 0x000fe20000000000 */
[----:B------:R-:W-:Y:S01]  /*8e70*/  FADD R177, R177, R186 ;  /* 0x000000bab1b17221 */ /* 0x000fe20000000000 */
[----:B------:R-:W-:Y:S01]  /*8e80*/  FADD R179, R179, R188 ;  /* 0x000000bcb3b37221 */ /* 0x000fe20000000000 */
[----:B------:R-:W-:Y:S01]  /*8e90*/  FADD R178, R178, R183 ;  /* 0x000000b7b2b27221 */ /* 0x000fe20000000000 */
[----:B------:R-:W2:Y:S01]  /*8ea0*/  MUFU.EX2 R127, R136 ;  /* 0x00000088007f7308 */ /* 0x000ea20000000800 */
        /* <DEDUP_REMOVED lines=13> */
[----:B------:R-:W-:Y:S01]  /*8f80*/  F2FP.F16.F32.PACK_AB R30, R11, R174 ;  /* 0x000000ae0b1e723e */ /* 0x000fe200000000ff */
[----:B------:R-:W-:Y:S01]  /*8f90*/  FADD R133, R122, R133 ;  /* 0x000000857a857221 */ /* 0x000fe20000000000 */
[----:B------:R-:W-:Y:S01]  /*8fa0*/  SHF.L.U32 R11, R6, 0x1f, RZ ;  /* 0x0000001f060b7819 */ /* 0x000fe200000006ff */
[----:B-1----:R-:W-:Y:S01]  /*8fb0*/  @!P2 FMUL R26, R26, R26 ;  /* 0x0000001a1a1aa220 */ /* 0x002fe20000400000 */
[----:B------:R-:W-:Y:S01]  /*8fc0*/  F2FP.F16.F32.PACK_AB R58, R18, R69 ;  /* 0x00000045123a723e */ /* 0x000fe200000000ff */
[----:B------:R-:W-:Y:S01]  /*8fd0*/  FADD R146, R149, R146 ;  /* 0x0000009295927221 */ /* 0x000fe20000000000 */
[----:B--2---:R-:W-:Y:S01]  /*8fe0*/  @!P3 FMUL R127, R127, R127 ;  /* 0x0000007f7f7fb220 */ /* 0x004fe20000400000 */
[----:B------:R-:W-:Y:S01]  /*8ff0*/  F2FP.F16.F32.PACK_AB R69, R99, R70 ;  /* 0x000000466345723e */ /* 0x000fe200000000ff */
[----:B------:R1:W2:Y:S01]  /*9000*/  SYNCS.PHASECHK.TRANS64.TRYWAIT P2, [UR7+0x16000], R11 ;  /* 0x0160000bff0075a7 */ /* 0x0002a20008040147 */
[----:B------:R-:W-:Y:S01]  /*9010*/  F2FP.F16.F32.PACK_AB R70, R22, R73 ;  /* 0x000000491646723e */ /* 0x000fe200000000ff */
[----:B------:R-:W-:Y:S01]  /*9020*/  FFMA R3, R26, R3, R133 ;  /* 0x000000031a037223 */ /* 0x000fe20000000085 */
[----:B------:R-:W-:Y:S01]  /*9030*/  F2FP.F16.F32.PACK_AB R55, R82, R55 ;  /* 0x000000375237723e */ /* 0x000fe200000000ff */
[-C--:B------:R-:W-:Y:S01]  /*9040*/  FMUL R152, R152, R26.reuse ;  /* 0x0000001a98987220 */ /* 0x080fe20000400000 */
[----:B------:R-:W-:Y:S01]  /*9050*/  F2FP.F16.F32.PACK_AB R62, R20, R65 ;  /* 0x00000041143e723e */ /* 0x000fe200000000ff */
[----:B------:R-:W-:Y:S01]  /*9060*/  FMUL R153, R153, R26 ;  /* 0x0000001a99997220 */ /* 0x000fe20000400000 */
[----:B------:R-:W-:Y:S01]  /*9070*/  F2FP.F16.F32.PACK_AB R73, R75, R74 ;  /* 0x0000004a4b49723e */ /* 0x000fe200000000ff */
[-C--:B------:R-:W-:Y:S01]  /*9080*/  FMUL R156, R156, R26.reuse ;  /* 0x0000001a9c9c7220 */ /* 0x080fe20000400000 */
[-C--:B------:R-:W-:Y:S01]  /*9090*/  FMUL R157, R157, R26.reuse ;  /* 0x0000001a9d9d7220 */ /* 0x080fe20000400000 */
[-C--:B------:R-:W-:Y:S01]  /*90a0*/  FMUL R160, R160, R26.reuse ;  /* 0x0000001aa0a07220 */ /* 0x080fe20000400000 */
[-C--:B------:R-:W-:Y:S01]  /*90b0*/  FMUL R161, R161, R26.reuse ;  /* 0x0000001aa1a17220 */ /* 0x080fe20000400000 */
[-C--:B------:R-:W-:Y:S01]  /*90c0*/  FMUL R164, R164, R26.reuse ;  /* 0x0000001aa4a47220 */ /* 0x080fe20000400000 */
[----:B------:R-:W-:Y:S01]  /*90d0*/  FMUL R165, R165, R26 ;  /* 0x0000001aa5a57220 */ /* 0x000fe20000400000 */
        /* <DEDUP_REMOVED lines=8> */
[----:B------:R-:W-:Y:S01]  /*9160*/  F2FP.F16.F32.PACK_AB R75, R9, R78 ;  /* 0x0000004e094b723e */ /* 0x000fe200000000ff */
[-C--:B------:R-:W-:Y:S01]  /*9170*/  FMUL R159, R159, R127.reuse ;  /* 0x0000007f9f9f7220 */ /* 0x080fe20000400000 */
[----:B------:R-:W-:Y:S01]  /*9180*/  F2FP.F16.F32.PACK_AB R82, R85, R10 ;  /* 0x0000000a5552723e */ /* 0x000fe200000000ff */
[-C--:B------:R-:W-:Y:S01]  /*9190*/  FMUL R162, R162, R127.reuse ;  /* 0x0000007fa2a27220 */ /* 0x080fe20000400000 */
[----:B------:R-:W-:Y:S01]  /*91a0*/  F2FP.F16.F32.PACK_AB R26, R175, R176 ;  /* 0x000000b0af1a723e */ /* 0x000fe200000000ff */
[-C--:B------:R-:W-:Y:S01]  /*91b0*/  FMUL R163, R163, R127.reuse ;  /* 0x0000007fa3a37220 */ /* 0x080fe20000400000 */
[-C--:B------:R-:W-:Y:S01]  /*91c0*/  FMUL R166, R166, R127.reuse ;  /* 0x0000007fa6a67220 */ /* 0x080fe20000400000 */
[----:B------:R-:W-:Y:S01]  /*91d0*/  FMUL R167, R167, R127 ;  /* 0x0000007fa7a77220 */ /* 0x000fe20000400000 */
        /* <DEDUP_REMOVED lines=22> */
[----:B------:R-:W-:Y:S01]  /*9340*/  F2FP.F16.F32.PACK_AB R86, R100, R89 ;  /* 0x000000596456723e */ /* 0x000fe200000000ff */
[----:B-12---:R-:W-:Y:S06]  /*9350*/  @!P0 BRA `(.L_x_27) ;  /* 0x0000000000048947 */ /* 0x006fec0003800000 */
[----:B------:R-:W-:Y:S01]  /*9360*/  BPT.TRAP 0x1 ;  /* 0x000000040000795c */ /* 0x000fe20000300000 */
.L_x_27:
[----:B------:R-:W-:Y:S05]  /*9370*/  @P2 BRA `(.L_x_28) ;  /* 0x0000000000082947 */ /* 0x000fea0003800000 */
[----:B------:R-:W1:Y:S02]  /*9380*/  SYNCS.PHASECHK.TRANS64.TRYWAIT P2, [UR7+0x16000], R11 ;  /* 0x0160000bff0075a7 */ /* 0x000e640008040147 */
[----:B-1----:R-:W-:Y:S05]  /*9390*/  @!P2 BRA `(.L_x_29) ;  /* 0x000000280074a947 */ /* 0x002fea0003800000 */
.L_x_28:
[----:B------:R-:W-:Y:S01]  /*93a0*/  ULEA UR10, UR6, UR12, 0xa ;  /* 0x0000000c060a7291 */ /* 0x000fe2000f8e503f */
[----:B------:R-:W-:Y:S01]  /*93b0*/  WARPGROUP.ARRIVE ;  /* 0x00000000000079c5 */ /* 0x000fe20000000000 */
[----:B------:R-:W-:Y:S01]  /*93c0*/  UMOV UR11, 0x80000020 ;  /* 0x80000020000b7882 */ /* 0x000fe20000000000 */
[----:B------:R-:W-:Y:S01]  /*93d0*/  UMOV UR19, 0x80000020 ;  /* 0x8000002000137882 */ /* 0x000fe20000000000 */
[----:B------:R-:W-:Y:S01]  /*93e0*/  UIADD3 UR16, UR10, 0x40, URZ ;  /* 0x000000400a107890 */ /* 0x000fe2000fffe03f */
[----:B------:R-:W-:-:S04]  /*93f0*/  F2FP.F16.F32.PACK_AB R87, R115, R114 ;  /* 0x000000727357723e */ /* 0x000fc800000000ff */
[----:B------:R-:W-:Y:S01]  /*9400*/  HGMMA.64x32x16.F32 R152, R24, gdesc[UR8].tnspB, R152, gsb0 ;  /* 0x4060000818987df0 */ /* 0x000fe20008000898 */
[----:B------:R-:W-:Y:S01]  /*9410*/  UMOV UR11, 0x80000020 ;  /* 0x80000020000b7882 */ /* 0x000fe20000000000 */
[----:B------:R-:W-:Y:S01]  /*9420*/  UMOV UR18, UR16 ;  /* 0x0000001000127c82 */ /* 0x000fe20008000000 */
[----:B------:R-:W-:Y:S01]  /*9430*/  UIADD3 UR16, UR10, 0x80, URZ ;  /* 0x000000800a107890 */ /* 0x000fe2000fffe03f */
[----:B------:R-:W-:Y:S02]  /*9440*/  WARPGROUP.DEPBAR.LE gsb0, 0x0 ;  /* 0x00008000000079c5 */ /* 0x000fe40000010000 */
[----:B------:R-:W-:-:S06]  /*9450*/  WARPGROUP.ARRIVE ;  /* 0x00000000000079c5 */ /* 0x000fcc0000000000 */
[----:B------:R-:W-:Y:S01]  /*9460*/  HGMMA.64x32x16.F32 R152, R28, gdesc[UR16].tnspB, R152, gsb0 ;  /* 0x406000101c987df0 */ /* 0x000fe20008000898 */
[----:B------:R-:W-:Y:S01]  /*9470*/  UMOV UR18, UR16 ;  /* 0x0000001000127c82 */ /* 0x000fe20008000000 */
[----:B------:R-:W-:Y:S01]  /*9480*/  UMOV UR19, 0x80000020 ;  /* 0x8000002000137882 */ /* 0x000fe20000000000 */
        /* <DEDUP_REMOVED lines=66> */
[----:B------:R-:W-:Y:S02]  /*98b0*/  UIADD3 UR16, UR10, 0x380, URZ ;  /* 0x000003800a107890 */ /* 0x000fe4000fffe03f */
[----:B------:R-:W-:Y:S01]  /*98c0*/  UIADD3 UR10, UR10, 0x3c0, URZ ;  /* 0x000003c00a0a7890 */ /* 0x000fe2000fffe03f */
[----:B------:R-:W-:Y:S02]  /*98d0*/  WARPGROUP.DEPBAR.LE gsb0, 0x0 ;  /* 0x00008000000079c5 */ /* 0x000fe40000010000 */
[----:B------:R-:W-:-:S06]  /*98e0*/  WARPGROUP.ARRIVE ;  /* 0x00000000000079c5 */ /* 0x000fcc0000000000 */
[----:B------:R-:W-:Y:S01]  /*98f0*/  HGMMA.64x32x16.F32 R152, R76, gdesc[UR16].tnspB, R152, gsb0 ;  /* 0x406000104c987df0 */ /* 0x000fe20008000898 */
[----:B------:R-:W-:Y:S01]  /*9900*/  UMOV UR18, UR16 ;  /* 0x0000001000127c82 */ /* 0x000fe20008000000 */
[----:B------:R-:W-:Y:S01]  /*9910*/  UMOV UR19, 0x80000020 ;  /* 0x8000002000137882 */ /* 0x000fe20000000000 */
[----:B------:R-:W-:Y:S02]  /*9920*/  WARPGROUP.DEPBAR.LE gsb0, 0x0 ;  /* 0x00008000000079c5 */ /* 0x000fe40000010000 */
[----:B------:R-:W-:-:S06]  /*9930*/  WARPGROUP.ARRIVE ;  /* 0x00000000000079c5 */ /* 0x000fcc0000000000 */
[----:B------:R-:W-:Y:S03]  /*9940*/  HGMMA.64x32x16.F32 R152, R80, gdesc[UR16].tnspB, R152, gsb0 ;  /* 0x4060001050987df0 */ /* 0x000fe60008000898 */
[----:B------:R-:W-:Y:S02]  /*9950*/  WARPGROUP.DEPBAR.LE gsb0, 0x0 ;  /* 0x00008000000079c5 */ /* 0x000fe40000010000 */
[----:B------:R-:W-:-:S06]  /*9960*/  WARPGROUP.ARRIVE ;  /* 0x00000000000079c5 */ /* 0x000fcc0000000000 */
[----:B------:R-:W-:Y:S03]  /*9970*/  HGMMA.64x32x16.F32 R152, R84, gdesc[UR8].tnspB, R152, gsb0 ;  /* 0x4060000854987df0 */ /* 0x000fe60008000898 */
[----:B------:R-:W-:Y:S02]  /*9980*/  WARPGROUP.DEPBAR.LE gsb0, 0x0 ;  /* 0x00008000000079c5 */ /* 0x000fe40000010000 */
[----:B------:R-:W-:Y:S05]  /*9990*/  @!P0 BRA `(.L_x_30) ;  /* 0x0000000000048947 */ /* 0x000fea0003800000 */
[----:B------:R-:W-:Y:S01]  /*99a0*/  BPT.TRAP 0x1 ;  /* 0x000000040000795c */ /* 0x000fe20000300000 */
.L_x_30:
[----:B------:R-:W-:-:S04]  /*99b0*/  ULEA UR7, UR13, UR37, 0x3 ;  /* 0x000000250d077291 */ /* 0x000fc8000f8e183f */
[----:B------:R-:W-:-:S04]  /*99c0*/  UIADD3 UR7, UR7, 0x16028, URZ ;  /* 0x0001602807077890 */ /* 0x000fc8000fffe03f */
[----:B------:R-:W-:-:S09]  /*99d0*/  UPRMT UR7, URZ, 0x654, UR7 ;  /* 0x000006543f077896 */ /* 0x000fd20008000007 */
[----:B------:R-:W-:Y:S01]  /*99e0*/  SYNCS.ARRIVE.TRANS64.RED.A1T0 RZ, [UR7], RZ ;  /* 0x000000ffffff79a7 */ /* 0x000fe20008100407 */
[----:B------:R-:W-:Y:S05]  /*99f0*/  @P1 BRA `(.L_x_31) ;  /* 0x0000000000041947 */ /* 0x000fea0003800000 */
[----:B------:R-:W-:Y:S01]  /*9a00*/  BPT.TRAP 0x1 ;  /* 0x000000040000795c */ /* 0x000fe20000300000 */
.L_x_31:
[----:B------:R-:W-:-:S04]  /*9a10*/  UIADD3 UR13, UR13, 0x1, URZ ;  /* 0x000000010d0d7890 */ /* 0x000fc8000fffe03f */
[----:B------:R-:W-:-:S04]  /*9a20*/  UISETP.NE.AND UP0, UPT, UR13, 0x5, UPT ;  /* 0x000000050d00788c */ /* 0x000fc8000bf05270 */
[----:B------:R-:W-:Y:S01]  /*9a30*/  USEL UR13, UR13, URZ, UP0 ;  /* 0x0000003f0d0d7287 */ /* 0x000fe20008000000 */
[----:B------:R-:W-:Y:S11]  /*9a40*/  @!P0 BRA `(.L_x_32) ;  /* 0x0000000000048947 */ /* 0x000ff60003800000 */
[----:B------:R-:W-:Y:S01]  /*9a50*/  BPT.TRAP 0x1 ;  /* 0x000000040000795c */ /* 0x000fe20000300000 */
.L_x_32:
[----:B------:R-:W-:-:S04]  /*9a60*/  ULEA UR7, UR13, UR37, 0x3 ;  /* 0x000000250d077291 */ /* 0x000fc8000f8e183f */
[----:B------:R-:W-:-:S04]  /*9a70*/  UIADD3 UR7, UR7, 0x16028, URZ ;  /* 0x0001602807077890 */ /* 0x000fc8000fffe03f */
[----:B------:R-:W-:-:S09]  /*9a80*/  UPRMT UR7, URZ, 0x654, UR7 ;  /* 0x000006543f077896 */ /* 0x000fd20008000007 */
[----:B------:R-:W-:Y:S01]  /*9a90*/  SYNCS.ARRIVE.TRANS64.RED.A1T0 RZ, [UR7], RZ ;  /* 0x000000ffffff79a7 */ /* 0x000fe20008100407 */
[----:B------:R-:W-:Y:S05]  /*9aa0*/  @P1 BRA `(.L_x_33) ;  /* 0x0000000000041947 */ /* 0x000fea0003800000 */
[----:B------:R-:W-:Y:S01]  /*9ab0*/  BPT.TRAP 0x1 ;  /* 0x000000040000795c */ /* 0x000fe20000300000 */
.L_x_33:
[----:B------:R-:W-:Y:S01]  /*9ac0*/  UIADD3 UR6, UR6, 0x1, URZ ;  /* 0x0000000106067890 */ /* 0x000fe2000fffe03f */
[C---:B------:R-:W-:Y:S01]  /*9ad0*/  ISETP.GT.AND P2, PT, R5.reuse, 0x2, PT ;  /* 0x000000020500780c */ /* 0x040fe20003f44270 */
[----:B------:R-:W-:Y:S01]  /*9ae0*/  UIADD3 UR13, UR13, 0x1, URZ ;  /* 0x000000010d0d7890 */ /* 0x000fe2000fffe03f */
[----:B------:R-:W-:Y:S01]  /*9af0*/  IADD3 R5, R5, -0x1, RZ ;  /* 0xffffffff05057810 */ /* 0x000fe20007ffe0ff */
[----:B------:R-:W-:Y:S01]  /*9b00*/  UISETP.NE.AND UP2, UPT, UR6, 0x5, UPT ;  /* 0x000000050600788c */ /* 0x000fe2000bf45270 */
[----:B------:R-:W-:Y:S01]  /*9b10*/  MOV R9, R0 ;  /* 0x0000000000097202 */ /* 0x000fe20000000f00 */
[----:B------:R-:W-:Y:S01]  /*9b20*/  UISETP.NE.AND UP0, UPT, UR13, 0x5, UPT ;  /* 0x000000050d00788c */ /* 0x000fe2000bf05270 */
[----:B------:R-:W-:Y:S01]  /*9b30*/  MOV R7, R4 ;  /* 0x0000000400077202 */ /* 0x000fe20000000f00 */
[----:B------:R-:W-:Y:S02]  /*9b40*/  USEL UR7, URZ, 0x1, UP2 ;  /* 0x000000013f077887 */ /* 0x000fe40009000000 */
[----:B------:R-:W-:-:S02]  /*9b50*/  USEL UR13, UR13, URZ, UP0 ;  /* 0x0000003f0d0d7287 */ /* 0x000fc40008000000 */
[----:B------:R-:W-:Y:S02]  /*9b60*/  USEL UR15, UR6, URZ, UP2 ;  /* 0x0000003f060f7287 */ /* 0x000fe40009000000 */
[----:B------:R-:W-:Y:S01]  /*9b70*/  LOP3.LUT R6, R6, UR7, RZ, 0x3c, !PT ;  /* 0x0000000706067c12 */ /* 0x000fe2000f8e3cff */
[----:B------:R-:W-:Y:S09]  /*9b80*/  @P2 BRA `(.L_x_34) ;  /* 0xffffffb400e02947 */ /* 0x000ff2000383ffff */
.L_x_23:
[----:B------:R-:W2:Y:S01]  /*9b90*/  SHFL.BFLY PT, R6, R3, 0x1, 0x1f ;  /* 0x0c201f0003067f89 */ /* 0x000ea200000e0000 */
[----:B------:R-:W-:Y:S01]  /*9ba0*/  BSSY B0, `(.L_x_35) ;  /* 0x0000024000007945 */ /* 0x000fe20003800000 */
[----:B------:R-:W-:Y:S02]  /*9bb0*/  MOV R9, 0x7f800000 ;  /* 0x7f80000000097802 */ /* 0x000fe40000000f00 */
[----:B------:R-:W3:Y:S01]  /*9bc0*/  SHFL.BFLY PT, R5, R2, 0x1, 0x1f ;  /* 0x0c201f0002057f89 */ /* 0x000ee200000e0000 */
[----:B-1----:R-:W-:Y:S02]  /*9bd0*/  MOV R8, 0x3f800000 ;  /* 0x3f80000000087802 */ /* 0x002fe40000000f00 */
[----:B------:R-:W-:Y:S02]  /*9be0*/  MOV R10, 0x3f800000 ;  /* 0x3f800000000a7802 */ /* 0x000fe40000000f00 */
[----:B------:R-:W-:Y:S01]  /*9bf0*/  MOV R11, 0x7f800000 ;  /* 0x7f800000000b7802 */ /* 0x000fe20000000f00 */
[----:B--2---:R-:W-:Y:S01]  /*9c00*/  FADD R6, R6, R3 ;  /* 0x0000000306067221 */ /* 0x004fe20000000000 */
[----:B---3--:R-:W-:-:S04]  /*9c10*/  FADD R14, R5, R2 ;  /* 0x00000002050e7221 */ /* 0x008fc80000000000 */
[----:B------:R-:W1:Y:S04]  /*9c20*/  SHFL.BFLY PT, R7, R6, 0x2, 0x1f ;  /* 0x0c401f0006077f89 */ /* 0x000e6800000e0000 */
[----:B------:R-:W2:Y:S01]  /*9c30*/  SHFL.BFLY PT, R17, R14, 0x2, 0x1f ;  /* 0x0c401f000e117f89 */ /* 0x000ea200000e0000 */
[C---:B-1----:R-:W-:Y:S01]  /*9c40*/  FSETP.NE.AND P0, PT, R6.reuse, -R7, PT ;  /* 0x800000070600720b */ /* 0x042fe20003f05000 */
[----:B------:R-:W-:Y:S01]  /*9c50*/  FADD R5, R6, R7 ;  /* 0x0000000706057221 */ /* 0x000fe20000000000 */
[----:B--2---:R-:W-:-:S11]  /*9c60*/  FADD R7, R14, R17 ;  /* 0x000000110e077221 */ /* 0x004fd60000000000 */
[----:B------:R-:W-:Y:S05]  /*9c70*/  @!P0 BRA `(.L_x_36) ;  /* 0x0000000000588947 */ /* 0x000fea0003800000 */
[----:B------:R-:W-:Y:S01]  /*9c80*/  IADD3 R2, R5, 0x1800000, RZ ;  /* 0x0180000005027810 */ /* 0x000fe20007ffe0ff */
[----:B------:R-:W-:Y:S03]  /*9c90*/  BSSY B1, `(.L_x_37) ;  /* 0x000000d000017945 */ /* 0x000fe60003800000 */
[----:B------:R-:W-:-:S04]  /*9ca0*/  LOP3.LUT R2, R2, 0x7f800000, RZ, 0xc0, !PT ;  /* 0x7f80000002027812 */ /* 0x000fc800078ec0ff */
[----:B------:R-:W-:-:S13]  /*9cb0*/  ISETP.GT.U32.AND P0, PT, R2, 0x1ffffff, PT ;  /* 0x01ffffff0200780c */ /* 0x000fda0003f04070 */
[----:B------:R-:W-:Y:S05]  /*9cc0*/  @P0 BRA `(.L_x_38) ;  /* 0x0000000000140947 */ /* 0x000fea0003800000 */
[----:B------:R-:W-:Y:S02]  /*9cd0*/  MOV R3, R5 ;  /* 0x0000000500037202 */ /* 0x000fe40000000f00 */
[----:B------:R-:W-:-:S07]  /*9ce0*/  MOV R12, 0x9d00 ;  /* 0x00009d00000c7802 */ /* 0x000fce0000000f00 */
[----:B------:R-:W-:Y:S05]  /*9cf0*/  CALL.REL.NOINC `($__internal_0_$__cuda_sm20_rcp_rn_f32_slowpath) ;  /* 0x0000002000c47944 */ /* 0x000fea0003c00000 */
[----:B------:R-:W-:Y:S01]  /*9d00*/  MOV R10, R6 ;  /* 0x00000006000a7202 */ /* 0x000fe20000000f00 */
[----:B------:R-:W-:Y:S06]  /*9d10*/  BRA `(.L_x_39) ;  /* 0x0000000000107947 */ /* 0x000fec0003800000 */
.L_x_38:
[----:B------:R-:W1:Y:S02]  /*9d20*/  MUFU.RCP R10, R5 ;  /* 0x00000005000a7308 */ /* 0x000e640000001000 */
[----:B-1----:R-:W-:-:S04]  /*9d30*/  FFMA R2, R5, R10, -1 ;  /* 0xbf80000005027423 */ /* 0x002fc8000000000a */
[----:B------:R-:W-:-:S04]  /*9d40*/  FADD.FTZ R3, -R2, -RZ ;  /* 0x800000ff02037221 */ /* 0x000fc80000010100 */
[----:B------:R-:W-:-:S07]  /*9d50*/  FFMA R10, R10, R3, R10 ;  /* 0x000000030a0a7223 */ /* 0x000fce000000000a */
.L_x_39:
[----:B------:R-:W-:Y:S05]  /*9d60*/  BSYNC B1 ;  /* 0x0000000000017941 */ /* 0x000fea0003800000 */
.L_x_37:
[----:B------:R-:W-:Y:S01]  /*9d70*/  FSETP.GEU.AND P0, PT, |R5|, 1.175494350822287508e-38, PT ;  /* 0x008000000500780b */ /* 0x000fe20003f0e200 */
[----:B------:R-:W-:-:S12]  /*9d80*/  ULDC UR4, c[0x0][0x600] ;  /* 0x0001800000047ab9 */ /* 0x000fd80000000800 */
[----:B------:R-:W-:-:S04]  /*9d90*/  @!P0 FMUL R5, R5, 16777216 ;  /* 0x4b80000005058820 */ /* 0x000fc80000400000 */
[----:B------:R-:W1:Y:S02]  /*9da0*/  MUFU.LG2 R2, R5 ;  /* 0x0000000500027308 */ /* 0x000e640000000c00 */
[----:B-1----:R-:W-:-:S04]  /*9db0*/  @!P0 FADD R2, R2, -24 ;  /* 0xc1c0000002028421 */ /* 0x002fc80000000000 */
[----:B------:R-:W-:-:S04]  /*9dc0*/  FMUL R11, R2, 0.69314718246459960938 ;  /* 0x3f317218020b7820 */ /* 0x000fc80000400000 */
[----:B------:R-:W-:-:S07]  /*9dd0*/  FFMA R11, R0, UR4, R11 ;  /* 0x00000004000b7c23 */ /* 0x000fce000800000b */
.L_x_36:
[----:B------:R-:W-:Y:S05]  /*9de0*/  BSYNC B0 ;  /* 0x0000000000007941 */ /* 0x000fea0003800000 */
.L_x_35:
[----:B------:R-:W-:Y:S01]  /*9df0*/  FSETP.NE.AND P0, PT, R14, -R17, PT ;  /* 0x800000110e00720b */ /* 0x000fe20003f05000 */
[----:B------:R-:W-:Y:S01]  /*9e00*/  ULDC UR4, c[0x0][0x608] ;  /* 0x0001820000047ab9 */ /* 0x000fe20000000800 */
[----:B------:R-:W-:Y:S01]  /*9e10*/  BSSY B0, `(.L_x_40) ;  /* 0x0000021000007945 */ /* 0x000fe20003800000 */
[----:B------:R-:W-:-:S04]  /*9e20*/  FMUL R10, R10, UR4 ;  /* 0x000000040a0a7c20 */ /* 0x000fc80008400000 */
[-C--:B------:R-:W-:Y:S01]  /*9e30*/  FMUL R23, R152, R10.reuse ;  /* 0x0000000a98177220 */ /* 0x080fe20000400000 */
[-C--:B------:R-:W-:Y:S01]  /*9e40*/  FMUL R153, R153, R10.reuse ;  /* 0x0000000a99997220 */ /* 0x080fe20000400000 */
[-C--:B------:R-:W-:Y:S01]  /*9e50*/  FMUL R25, R156, R10.reuse ;  /* 0x0000000a9c197220 */ /* 0x080fe20000400000 */
[-C--:B------:R-:W-:Y:S01]  /*9e60*/  FMUL R157, R157, R10.reuse ;  /* 0x0000000a9d9d7220 */ /* 0x080fe20000400000 */
[-C--:B------:R-:W-:Y:S01]  /*9e70*/  FMUL R27, R160, R10.reuse ;  /* 0x0000000aa01b7220 */ /* 0x080fe20000400000 */
[-C--:B------:R-:W-:Y:S01]  /*9e80*/  FMUL R161, R161, R10.reuse ;  /* 0x0000000aa1a17220 */ /* 0x080fe20000400000 */
[-C--:B------:R-:W-:Y:S01]  /*9e90*/  FMUL R29, R164, R10.reuse ;  /* 0x0000000aa41d7220 */ /* 0x080fe20000400000 */
[----:B------:R-:W-:Y:S01]  /*9ea0*/  FMUL R165, R165, R10 ;  /* 0x0000000aa5a57220 */ /* 0x000fe20000400000 */
[----:B------:R-:W-:Y:S06]  /*9eb0*/  @!P0 BRA `(.L_x_41) ;  /* 0x0000000000588947 */ /* 0x000fec0003800000 */
        /* <DEDUP_REMOVED lines=10> */
.L_x_43:
[----:B------:R-:W1:Y:S02]  /*9f60*/  MUFU.RCP R8, R7 ;  /* 0x0000000700087308 */ /* 0x000e640000001000 */
[----:B-1----:R-:W-:-:S04]  /*9f70*/  FFMA R0, R7, R8, -1 ;  /* 0xbf80000007007423 */ /* 0x002fc80000000008 */
[----:B------:R-:W-:-:S04]  /*9f80*/  FADD.FTZ R3, -R0, -RZ ;  /* 0x800000ff00037221 */ /* 0x000fc80000010100 */
[----:B------:R-:W-:-:S07]  /*9f90*/  FFMA R8, R8, R3, R8 ;  /* 0x0000000308087223 */ /* 0x000fce0000000008 */
.L_x_44:
[----:B------:R-:W-:Y:S05]  /*9fa0*/  BSYNC B1 ;  /* 0x0000000000017941 */ /* 0x000fea0003800000 */
.L_x_42:
[----:B------:R-:W-:Y:S01]  /*9fb0*/  FSETP.GEU.AND P0, PT, |R7|, 1.175494350822287508e-38, PT ;  /* 0x008000000700780b */ /* 0x000fe20003f0e200 */
[----:B------:R-:W-:-:S12]  /*9fc0*/  ULDC UR4, c[0x0][0x600] ;  /* 0x0001800000047ab9 */ /* 0x000fd80000000800 */
[----:B------:R-:W-:-:S04]  /*9fd0*/  @!P0 FMUL R7, R7, 16777216 ;  /* 0x4b80000007078820 */ /* 0x000fc80000400000 */
[----:B------:R-:W1:Y:S02]  /*9fe0*/  MUFU.LG2 R0, R7 ;  /* 0x0000000700007308 */ /* 0x000e640000000c00 */
[----:B-1----:R-:W-:-:S04]  /*9ff0*/  @!P0 FADD R0, R0, -24 ;  /* 0xc1c0000000008421 */ /* 0x002fc80000000000 */
[----:B------:R-:W-:-:S04]  /*a000*/  FMUL R9, R0, 0.69314718246459960938 ;  /* 0x3f31721800097820 */ /* 0x000fc80000400000 */
[----:B------:R-:W-:-:S07]  /*a010*/  FFMA R9, R4, UR4, R9 ;  /* 0x0000000404097c23 */ /* 0x000fce0008000009 */
.L_x_41:
[----:B------:R-:W-:Y:S05]  /*a020*/  BSYNC B0 ;  /* 0x0000000000007941 */ /* 0x000fea0003800000 */
.L_x_40:
[----:B------:R-:W-:Y:S01]  /*a030*/  UIADD3 UR4, UR36, -0x1, URZ ;  /* 0xffffffff24047890 */ /* 0x000fe2000fffe03f */
[----:B------:R-:W1:Y:S01]  /*a040*/  S2R R2, SR_TID.X ;  /* 0x0000000000027919 */ /* 0x000e620000002100 */
[----:B------:R-:W-:Y:S01]  /*a050*/  ULDC UR5, c[0x0][0x608] ;  /* 0x0001820000057ab9 */ /* 0x000fe20000000800 */
[----:B------:R-:W-:Y:S01]  /*a060*/  ULDC.64 UR8, c[0x0][0x208] ;  /* 0x0000820000087ab9 */ /* 0x000fe20000000a00 */
[----:B------:R-:W-:Y:S02]  /*a070*/  FMUL R8, R8, UR5 ;  /* 0x0000000508087c20 */ /* 0x000fe40008400000 */
[----:B------:R-:W-:Y:S01]  /*a080*/  ISETP.NE.AND P0, PT, RZ, UR4, PT ;  /* 0x00000004ff007c0c */ /* 0x000fe2000bf05270 */
[----:B------:R-:W-:-:S03]  /*a090*/  ULEA UR4, UR36, UR37, 0x3 ;  /* 0x0000002524047291 */ /* 0x000fc6000f8e183f */
[----:B------:R-:W-:-:S04]  /*a0a0*/  SEL R0, RZ, 0x1, P0 ;  /* 0x00000001ff007807 */ /* 0x000fc80000000000 */
[----:B------:R-:W-:-:S04]  /*a0b0*/  SHF.L.U32 R0, R0, 0x1f, RZ ;  /* 0x0000001f00007819 */ /* 0x000fc800000006ff */
[----:B------:R-:W2:Y:S01]  /*a0c0*/  SYNCS.PHASECHK.TRANS64.TRYWAIT P0, [UR4+0x16098], R0 ;  /* 0x01609800ff0075a7 */ /* 0x000ea20008000144 */
[C---:B-1----:R-:W-:Y:S02]  /*a0d0*/  LOP3.LUT P1, RZ, R2.reuse, 0x3, RZ, 0xc0, !PT ;  /* 0x0000000302ff7812 */ /* 0x042fe4000782c0ff */
[----:B------:R-:W-:Y:S01]  /*a0e0*/  LOP3.LUT R16, R2, 0x7f, RZ, 0xc0, !PT ;  /* 0x0000007f02107812 */ /* 0x000fe200078ec0ff */
[----:B--2---:R-:W-:Y:S10]  /*a0f0*/  @!P0 BRA `(.L_x_45) ;  /* 0x0000001c00348947 */ /* 0x004ff40003800000 */
.L_x_92:
[----:B------:R-:W-:Y:S01]  /*a100*/  USHF.L.U32 UR42, UR42, 0x6, URZ ;  /* 0x000000062a2a7899 */ /* 0x000fe2000800063f */
[----:B------:R-:W-:Y:S01]  /*a110*/  BSSY B0, `(.L_x_46) ;  /* 0x0000018000007945 */ /* 0x000fe20003800000 */
[----:B------:R-:W-:-:S03]  /*a120*/  SHF.R.U32.HI R17, RZ, 0x5, R16 ;  /* 0x00000005ff117819 */ /* 0x000fc60000011610 */
[----:B------:R-:W-:Y:S07]  /*a130*/  @P1 BRA `(.L_x_47) ;  /* 0x0000000000541947 */ /* 0x000fee0003800000 */
[----:B------:R-:W2:Y:S01]  /*a140*/  S2UR UR4, SR_CTAID.Y ;  /* 0x00000000000479c3 */ /* 0x000ea20000002600 */
[----:B-1----:R-:W-:Y:S01]  /*a150*/  SHF.R.U32.HI R0, RZ, 0x2, R2 ;  /* 0x00000002ff007819 */ /* 0x002fe20000011602 */
[----:B------:R-:W-:Y:S01]  /*a160*/  ULDC.64 UR6, c[0x0][0x688] ;  /* 0x0001a20000067ab9 */ /* 0x000fe20000000a00 */
[----:B------:R-:W-:Y:S02]  /*a170*/  SHF.L.U32 R3, R17, 0x4, RZ ;  /* 0x0000000411037819 */ /* 0x000fe400000006ff */
[----:B------:R-:W-:-:S03]  /*a180*/  LOP3.LUT R0, R0, 0x7, RZ, 0xc0, !PT ;  /* 0x0000000700007812 */ /* 0x000fc600078ec0ff */
[----:B------:R-:W1:Y:S01]  /*a190*/  S2UR UR5, SR_CTAID.Z ;  /* 0x00000000000579c3 */ /* 0x000e620000002700 */
[----:B------:R-:W-:-:S04]  /*a1a0*/  LOP3.LUT R0, R3, 0xfffffff0, R0, 0xe2, !PT ;  /* 0xfffffff003007812 */ /* 0x000fc800078ee200 */
[----:B------:R-:W-:-:S04]  /*a1b0*/  IADD3 R3, R0, UR42, RZ ;  /* 0x0000002a00037c10 */ /* 0x000fc8000fffe0ff */
[----:B------:R-:W-:Y:S01]  /*a1c0*/  IADD3 R2, R3, 0x8, RZ ;  /* 0x0000000803027810 */ /* 0x000fe20007ffe0ff */
[----:B--2---:R-:W-:-:S04]  /*a1d0*/  UIMAD UR4, UR4, UR6, UR42 ;  /* 0x00000006040472a4 */ /* 0x004fc8000f8e022a */
[----:B-1----:R-:W-:-:S03]  /*a1e0*/  UIMAD UR4, UR5, UR7, UR4 ;  /* 0x00000007050472a4 */ /* 0x002fc6000f8e0204 */
[----:B------:R-:W-:Y:S02]  /*a1f0*/  ULDC UR5, c[0x0][0x288] ;  /* 0x0000a20000057ab9 */ /* 0x000fe40000000800 */
[----:B------:R-:W-:Y:S02]  /*a200*/  ISETP.GE.U32.AND P0, PT, R3, UR5, PT ;  /* 0x0000000503007c0c */ /* 0x000fe4000bf06070 */
[----:B------:R-:W-:Y:S02]  /*a210*/  IADD3 R0, P2, R0, UR4, RZ ;  /* 0x0000000400007c10 */ /* 0x000fe4000ff5e0ff */
[----:B------:R-:W-:Y:S01]  /*a220*/  ISETP.GE.U32.AND P1, PT, R2, UR5, PT ;  /* 0x0000000502007c0c */ /* 0x000fe2000bf26070 */
[----:B------:R-:W-:Y:S01]  /*a230*/  ULDC.64 UR4, c[0x0][0x680] ;  /* 0x0001a00000047ab9 */ /* 0x000fe20000000a00 */
[----:B------:R-:W-:Y:S02]  /*a240*/  IADD3.X R3, RZ, RZ, RZ, P2, !PT ;  /* 0x000000ffff037210 */ /* 0x000fe400017fe4ff */
[----:B------:R-:W-:-:S04]  /*a250*/  LEA R2, P2, R0, UR4, 0x2 ;  /* 0x0000000400027c11 */ /* 0x000fc8000f8410ff */
[----:B------:R-:W-:-:S05]  /*a260*/  LEA.HI.X R3, R0, UR5, R3, 0x2, P2 ;  /* 0x0000000500037c11 */ /* 0x000fca00090f1403 */
[----:B------:R2:W-:Y:S04]  /*a270*/  @!P0 STG.E desc[UR8][R2.64], R11 ;  /* 0x0000000b02008986 */ /* 0x0005e8000c101908 */
[----:B------:R2:W-:Y:S02]  /*a280*/  @!P1 STG.E desc[UR8][R2.64+0x20], R9 ;  /* 0x0000200902009986 */ /* 0x0005e4000c101908 */
.L_x_47:
[----:B------:R-:W-:Y:S05]  /*a290*/  BSYNC B0 ;  /* 0x0000000000007941 */ /* 0x000fea0003800000 */
.L_x_46:
[----:B------:R-:W-:Y:S01]  /*a2a0*/  ULDC.64 UR4, c[0x0][0x730] ;  /* 0x0001cc0000047ab9 */ /* 0x000fe20000000a00 */
[-C--:B------:R-:W-:Y:S01]  /*a2b0*/  FMUL R31, R154, R8.reuse ;  /* 0x000000089a1f7220 */ /* 0x080fe20000400000 */
[----:B------:R-:W-:Y:S01]  /*a2c0*/  ISETP.NE.U32.AND P0, PT, RZ, UR4, PT ;  /* 0x00000004ff007c0c */ /* 0x000fe2000bf05070 */
[-C--:B------:R-:W-:Y:S01]  /*a2d0*/  FMUL R155, R155, R8.reuse ;  /* 0x000000089b9b7220 */ /* 0x080fe20000400000 */
[-C--:B------:R-:W-:Y:S01]  /*a2e0*/  FMUL R33, R158, R8.reuse ;  /* 0x000000089e217220 */ /* 0x080fe20000400000 */
[-C--:B------:R-:W-:Y:S01]  /*a2f0*/  FMUL R159, R159, R8.reuse ;  /* 0x000000089f9f7220 */ /* 0x080fe20000400000 */
[----:B------:R-:W-:Y:S01]  /*a300*/  ISETP.NE.AND.EX P0, PT, RZ, UR5, PT, P0 ;  /* 0x00000005ff007c0c */ /* 0x000fe2000bf05300 */
[-C--:B------:R-:W-:Y:S01]  /*a310*/  FMUL R35, R162, R8.reuse ;  /* 0x00000008a2237220 */ /* 0x080fe20000400000 */
[-C--:B------:R-:W-:Y:S01]  /*a320*/  FMUL R163, R163, R8.reuse ;  /* 0x00000008a3a37220 */ /* 0x080fe20000400000 */
[-C--:B------:R-:W-:Y:S01]  /*a330*/  FMUL R37, R166, R8.reuse ;  /* 0x00000008a6257220 */ /* 0x080fe20000400000 */
[----:B------:R-:W-:-:S09]  /*a340*/  FMUL R167, R167, R8 ;  /* 0x00000008a7a77220 */ /* 0x000fd20000400000 */
[----:B------:R-:W-:Y:S05]  /*a350*/  @P0 BRA `(.L_x_48) ;  /* 0x0000000000200947 */ /* 0x000fea0003800000 */
[----:B------:R-:W-:Y:S02]  /*a360*/  ULDC.64 UR4, c[0x0][0x728] ;  /* 0x0001ca0000047ab9 */ /* 0x000fe40000000a00 */
[----:B------:R-:W-:-:S04]  /*a370*/  ISETP.NE.U32.AND P0, PT, RZ, UR4, PT ;  /* 0x00000004ff007c0c */ /* 0x000fc8000bf05070 */
[----:B------:R-:W-:-:S13]  /*a380*/  ISETP.NE.AND.EX P0, PT, RZ, UR5, PT, P0 ;  /* 0x00000005ff007c0c */ /* 0x000fda000bf05300 */
[----:B------:R-:W-:Y:S05]  /*a390*/  @!P0 BRA `(.L_x_49) ;  /* 0x00000000000c8947 */ /* 0x000fea0003800000 */
[----:B-12---:R-:W1:Y:S02]  /*a3a0*/  LDC.64 R2, c[0x0][0x728] ;  /* 0x0001ca00ff027b82 */ /* 0x006e640000000a00 */
[----:B-1----:R4:W5:Y:S01]  /*a3b0*/  LDG.E R2, desc[UR8][R2.64] ;  /* 0x0000000802027981 */ /* 0x002962000c1e1900 */
[----:B------:R-:W-:Y:S05]  /*a3c0*/  BRA `(.L_x_48) ;  /* 0x0000000000047947 */ /* 0x000fea0003800000 */
.L_x_49:
[----:B--2---:R-:W3:Y:S02]  /*a3d0*/  LDC R2, c[0x0][0x720] ;  /* 0x0001c800ff027b82 */ /* 0x004ee40000000800 */
.L_x_48:
[----:B-1----:R-:W-:Y:S02]  /*a3e0*/  MOV R0, RZ ;  /* 0x000000ff00007202 */ /* 0x002fe40000000f00 */
[----:B---3-5:R-:W-:Y:S02]  /*a3f0*/  MOV R22, R2 ;  /* 0x0000000200167202 */ /* 0x028fe40000000f00 */
[----:B------:R-:W-:-:S13]  /*a400*/  LOP3.LUT P0, RZ, R0, 0x1bf, RZ, 0xc0, !PT ;  /* 0x000001bf00ff7812 */ /* 0x000fda000780c0ff */
[----:B------:R-:W-:Y:S05]  /*a410*/  @!P0 BRA `(.L_x_50) ;  /* 0x0000000000408947 */ /* 0x000fea0003800000 */
[----:B------:R-:W-:Y:S01]  /*a420*/  MOV R0, 0x0 ;  /* 0x0000000000007802 */ /* 0x000fe20000000f00 */
[----:B------:R-:W-:Y:S01]  /*a430*/  ULDC.64 UR4, c[0x4][0x68] ;  /* 0x01001a0000047ab9 */ /* 0x000fe20000000a00 */
[----:B------:R-:W-:Y:S01]  /*a440*/  ULDC.64 UR6, c[0x4][0x8] ;  /* 0x0100020000067ab9 */ /* 0x000fe20000000a00 */
[----:B------:R-:W-:Y:S01]  /*a450*/  MOV R4, UR4 ;  /* 0x0000000400047c02 */ /* 0x000fe20008000f00 */
[----:B--2-4-:R1:W2:Y:S01]  /*a460*/  LDC.64 R2, c[0x4][R0] ;  /* 0x0100000000027b82 */ /* 0x0142a20000000a00 */
[----:B------:R-:W-:Y:S01]  /*a470*/  MOV R5, UR5 ;  /* 0x0000000500057c02 */ /* 0x000fe20008000f00 */
[----:B------:R-:W-:Y:S01]  /*a480*/  ULDC.64 UR4, c[0x4][0x70] ;  /* 0x01001c0000047ab9 */ /* 0x000fe20000000a00 */
[----:B------:R-:W-:Y:S02]  /*a490*/  MOV R10, UR6 ;  /* 0x00000006000a7c02 */ /* 0x000fe40008000f00 */
[----:B------:R-:W-:Y:S02]  /*a4a0*/  MOV R6, UR4 ;  /* 0x0000000400067c02 */ /* 0x000fe40008000f00 */
[----:B------:R-:W-:-:S02]  /*a4b0*/  MOV R7, UR5 ;  /* 0x0000000500077c02 */ /* 0x000fc40008000f00 */
[----:B------:R-:W-:Y:S02]  /*a4c0*/  MOV R11, UR7 ;  /* 0x00000007000b7c02 */ /* 0x000fe40008000f00 */
[----:B------:R-:W-:Y:S02]  /*a4d0*/  MOV R8, 0x70 ;  /* 0x0000007000087802 */ /* 0x000fe40000000f00 */
[----:B------:R-:W-:Y:S02]  /*a4e0*/  MOV R12, 0x1 ;  /* 0x00000001000c7802 */ /* 0x000fe40000000f00 */
[----:B-1----:R-:W-:-:S07]  /*a4f0*/  MOV R13, RZ ;  /* 0x000000ff000d7202 */ /* 0x002fce0000000f00 */
[----:B------:R-:W-:-:S07]  /*a500*/  LEPC R20, `(.L_x_50) ;  /* 0x000000001014794e */ /* 0x000fce0000000000 */
[----:B--2---:R-:W-:Y:S05]  /*a510*/  CALL.ABS.NOINC R2 ;  /* 0x0000000002007343 */ /* 0x004fea0003c00000 */
.L_x_50:
[----:B------:R-:W-:Y:S01]  /*a520*/  UIADD3 UR4, UR36, -0x1, URZ ;  /* 0xffffffff24047890 */ /* 0x000fe2000fffe03f */
[----:B------:R-:W-:-:S05]  /*a530*/  MOV R18, UR37 ;  /* 0x0000002500127c02 */ /* 0x000fca0008000f00 */
[----:B--2-4-:R-:W-:-:S05]  /*a540*/  MOV R3, UR4 ;  /* 0x0000000400037c02 */ /* 0x014fca0008000f00 */
[----:B------:R-:W-:-:S05]  /*a550*/  IMAD R18, R3, 0x1200, R18 ;  /* 0x0000120003127824 */ /* 0x000fca00078e0212 */
[----:B------:R-:W-:-:S13]  /*a560*/  LOP3.LUT P0, RZ, R18, 0x1b0, RZ, 0xc0, !PT ;  /* 0x000001b012ff7812 */ /* 0x000fda000780c0ff */
[----:B------:R-:W-:Y:S05]  /*a570*/  @!P0 BRA `(.L_x_51) ;  /* 0x0000000000408947 */ /* 0x000fea0003800000 */
[----:B------:R-:W-:Y:S01]  /*a580*/  MOV R0, 0x0 ;  /* 0x0000000000007802 */ /* 0x000fe20000000f00 */
[----:B------:R-:W-:Y:S01]  /*a590*/  ULDC.64 UR4, c[0x4][0x68] ;  /* 0x01001a0000047ab9 */ /* 0x000fe20000000a00 */
[----:B------:R-:W-:Y:S01]  /*a5a0*/  ULDC.64 UR6, c[0x4][0x8] ;  /* 0x0100020000067ab9 */ /* 0x000fe20000000a00 */
[----:B------:R-:W-:Y:S01]  /*a5b0*/  MOV R4, UR4 ;  /* 0x0000000400047c02 */ /* 0x000fe20008000f00 */
[----:B------:R1:W2:Y:S01]  /*a5c0*/  LDC.64 R2, c[0x4][R0] ;  /* 0x0100000000027b82 */ /* 0x0002a20000000a00 */
        /* <DEDUP_REMOVED lines=11> */
.L_x_51:
[----:B------:R-:W1:Y:S01]  /*a680*/  S2R R5, SR_TID.X ;  /* 0x0000000000057919 */ /* 0x000e620000002100 */
[----:B------:R-:W-:Y:S01]  /*a690*/  ULDC.64 UR4, c[0x0][0x730] ;  /* 0x0001cc0000047ab9 */ /* 0x000fe20000000a00 */
[----:B------:R-:W-:Y:S02]  /*a6a0*/  IADD3 R16, R16, 0x1f, RZ ;  /* 0x0000001f10107810 */ /* 0x000fe40007ffe0ff */
[----:B------:R-:W-:Y:S02]  /*a6b0*/  ISETP.NE.U32.AND P0, PT, RZ, UR4, PT ;  /* 0x00000004ff007c0c */ /* 0x000fe4000bf05070 */
[----:B------:R-:W-:Y:S02]  /*a6c0*/  ISETP.GT.U32.AND P1, PT, R16, 0x3e, PT ;  /* 0x0000003e1000780c */ /* 0x000fe40003f24070 */
[----:B------:R-:W-:-:S13]  /*a6d0*/  ISETP.NE.AND.EX P0, PT, RZ, UR5, PT, P0 ;  /* 0x00000005ff007c0c */ /* 0x000fda000bf05300 */
[----:B------:R-:W2:Y:S01]  /*a6e0*/  @P0 LDC R22, c[0x0][0x720] ;  /* 0x0001c800ff160b82 */ /* 0x000ea20000000800 */
[C---:B-1----:R-:W-:Y:S02]  /*a6f0*/  SHF.L.U32 R0, R5.reuse, 0x5, RZ ;  /* 0x0000000505007819 */ /* 0x042fe400000006ff */
[----:B------:R-:W-:Y:S02]  /*a700*/  SHF.R.U32.HI R3, RZ, 0x1, R5 ;  /* 0x00000001ff037819 */ /* 0x000fe40000011605 */
[C---:B------:R-:W-:Y:S02]  /*a710*/  LOP3.LUT R4, R0.reuse, 0xc0, RZ, 0xc0, !PT ;  /* 0x000000c000047812 */ /* 0x040fe400078ec0ff */
[----:B------:R-:W-:Y:S02]  /*a720*/  LOP3.LUT R2, R0, 0x20, RZ, 0xc0, !PT ;  /* 0x0000002000027812 */ /* 0x000fe400078ec0ff */
[----:B------:R-:W-:Y:S02]  /*a730*/  LOP3.LUT R4, R4, 0x8, R3, 0xf8, !PT ;  /* 0x0000000804047812 */ /* 0x000fe400078ef803 */
[----:B------:R-:W-:-:S02]  /*a740*/  SHF.L.U32 R3, R5, 0x2, RZ ;  /* 0x0000000205037819 */ /* 0x000fc400000006ff */
[----:B------:R-:W-:Y:S01]  /*a750*/  LEA R2, R17, R2, 0x9 ;  /* 0x0000000211027211 */ /* 0x000fe200078e48ff */
[-C--:B--2---:R-:W-:Y:S01]  /*a760*/  FMUL R6, R33, R22.reuse ;  /* 0x0000001621067220 */ /* 0x084fe20000400000 */
[----:B------:R-:W-:Y:S01]  /*a770*/  LOP3.LUT R4, R4, 0x18, R3, 0x78, !PT ;  /* 0x0000001804047812 */ /* 0x000fe200078e7803 */
[-C--:B------:R-:W-:Y:S01]  /*a780*/  FMUL R9, R159, R22.reuse ;  /* 0x000000169f097220 */ /* 0x080fe20000400000 */
[----:B------:R-:W-:Y:S01]  /*a790*/  LOP3.LUT R3, R0, 0x100, RZ, 0xc0, !PT ;  /* 0x0000010000037812 */ /* 0x000fe200078ec0ff */
[-C--:B------:R-:W-:Y:S01]  /*a7a0*/  FMUL R0, R23, R22.reuse ;  /* 0x0000001617007220 */ /* 0x080fe20000400000 */
[----:B------:R-:W-:Y:S01]  /*a7b0*/  LOP3.LUT P0, RZ, R5, 0x4, RZ, 0xc0, !PT ;  /* 0x0000000405ff7812 */ /* 0x000fe2000780c0ff */
[----:B------:R-:W-:Y:S01]  /*a7c0*/  FMUL R8, R27, R22 ;  /* 0x000000161b087220 */ /* 0x000fe20000400000 */
[----:B------:R-:W-:Y:S01]  /*a7d0*/  IADD3 R19, R4, R2, R3 ;  /* 0x0000000204137210 */ /* 0x000fe20007ffe003 */
[-C--:B------:R-:W-:Y:S01]  /*a7e0*/  FMUL R3, R153, R22.reuse ;  /* 0x0000001699037220 */ /* 0x080fe20000400000 */
        /* <DEDUP_REMOVED lines=11> */
[----:B------:R-:W-:-:S02]  /*a8a0*/  LEA R19, R19, R18, 0x1 ;  /* 0x0000001213137211 */ /* 0x000fc400078e08ff */
        /* <DEDUP_REMOVED lines=8> */
[----:B------:R-:W-:Y:S01]  /*a930*/  IADD3 R0, R19, 0x20, RZ ;  /* 0x0000002013007810 */ /* 0x000fe20007ffe0ff */
[----:B------:R-:W-:Y:S06]  /*a940*/  @P1 BRA `(.L_x_52) ;  /* 0x0000000000041947 */ /* 0x000fec0003800000 */
[----:B------:R-:W-:-:S04]  /*a950*/  DEPBAR.LE SB0, 0x0 ;  /* 0x000080000000791a */ /* 0x000fc80000000000 */
.L_x_52:
[----:B------:R-:W-:Y:S05]  /*a960*/  WARPSYNC.ALL ;  /* 0x0000000000007948 */ /* 0x000fea0003800000 */
[----:B------:R-:W-:Y:S01]  /*a970*/  BAR.SYNC.DEFER_BLOCKING 0x1, 0x80 ;  /* 0x0042000000007b1d */ /* 0x000fe20000010000 */
[----:B------:R-:W-:-:S05]  /*a980*/  @P0 IADD3 R0, R19, -0x20, RZ ;  /* 0xffffffe013000810 */ /* 0x000fca0007ffe0ff */
[----:B------:R-:W-:Y:S01]  /*a990*/  BSSY B0, `(.L_x_53) ;  /* 0x0000014000007945 */ /* 0x000fe20003800000 */
[----:B------:R1:W-:Y:S04]  /*a9a0*/  STSM.16.M88.4 [R19], R20 ;  /* 0x0000001413007844 */ /* 0x0003e80000000200 */
[----:B------:R1:W-:Y:S01]  /*a9b0*/  STSM.16.M88.4 [R0], R8 ;  /* 0x0000000800007844 */ /* 0x0003e20000000200 */
[----:B------:R-:W-:Y:S01]  /*a9c0*/  @!PT LDS RZ, [RZ] ;  /* 0x00000000fffff984 */ /* 0x000fe20000000800 */
[----:B------:R-:W-:Y:S01]  /*a9d0*/  @!PT LDS RZ, [RZ] ;  /* 0x00000000fffff984 */ /* 0x000fe20000000800 */
[----:B------:R-:W-:Y:S01]  /*a9e0*/  @!PT LDS RZ, [RZ] ;  /* 0x00000000fffff984 */ /* 0x000fe20000000800 */
[----:B------:R-:W-:Y:S01]  /*a9f0*/  @!PT LDS RZ, [RZ] ;  /* 0x00000000fffff984 */ /* 0x000fe20000000800 */
[----:B------:R2:W-:Y:S06]  /*aa00*/  MEMBAR.ALL.CTA ;  /* 0x0000000000007992 */ /* 0x0005ec0000008000 */
[----:B--2---:R-:W2:Y:S02]  /*aa10*/  FENCE.VIEW.ASYNC.S ;  /* 0x00000000000073c6 */ /* 0x004ea40000000000 */
[----:B--2---:R-:W-:Y:S06]  /*aa20*/  BAR.SYNC.DEFER_BLOCKING 0x1, 0x80 ;  /* 0x0042000000007b1d */ /* 0x004fec0000010000 */
[----:B------:R-:W-:Y:S05]  /*aa30*/  @P1 BRA `(.L_x_54) ;  /* 0x0000000000241947 */ /* 0x000fea0003800000 */
[----:B------:R-:W-:Y:S01]  /*aa40*/  S2UR UR44, SR_CTAID.Z ;  /* 0x00000000002c79c3 */ /* 0x000fe20000002700 */
[----:B------:R-:W-:Y:S01]  /*aa50*/  ULDC.64 UR4, c[0x0][0x198] ;  /* 0x0000660000047ab9 */ /* 0x000fe20000000a00 */
[----:B------:R-:W-:Y:S01]  /*aa60*/  R2UR UR40, R18 ;  /* 0x00000000122872ca */ /* 0x000fe200000e0000 */
[----:B------:R-:W-:Y:S01]  /*aa70*/  UIADD3 UR4, UP0, UR4, 0x670, URZ ;  /* 0x0000067004047890 */ /* 0x000fe2000ff1e03f */
[----:B------:R-:W-:-:S03]  /*aa80*/  UMOV UR41, URZ ;  /* 0x0000003f00297c82 */ /* 0x000fc60008000000 */
[----:B------:R-:W-:Y:S01]  /*aa90*/  UIADD3.X UR5, URZ, UR5, URZ, UP0, !UPT ;  /* 0x000000053f057290 */ /* 0x000fe200087fe43f */
[----:B------:R-:W2:Y:S08]  /*aaa0*/  S2UR UR43, SR_CTAID.Y ;  /* 0x00000000002b79c3 */ /* 0x000eb00000002600 */
[----:B--2---:R2:W-:Y:S02]  /*aab0*/  UTMASTG.4D [UR40], [UR4] ;  /* 0x00000028040073b5 */ /* 0x0045e40008018000 */
[----:B--2---:R0:W-:Y:S02]  /*aac0*/  UTMACMDFLUSH ;  /* 0x00000000000079b7 */ /* 0x0041e40000000000 */
.L_x_54:
[----:B------:R-:W-:Y:S05]  /*aad0*/  BSYNC B0 ;  /* 0x0000000000007941 */ /* 0x000fea0003800000 */
.L_x_53:
[----:B------:R-:W-:Y:S01]  /*aae0*/  UIADD3 UR36, UR36, -0x1, URZ ;  /* 0xffffffff24247890 */ /* 0x000fe2000fffe03f */
[----:B------:R-:W-:-:S04]  /*aaf0*/  DEPBAR.LE SB0, 0x0 ;  /* 0x000080000000791a */ /* 0x000fc80000000000 */
[----:B------:R-:W-:-:S04]  /*ab00*/  USHF.L.U32 UR4, UR36, 0x3, URZ ;  /* 0x0000000324047899 */ /* 0x000fc8000800063f */
[----:B------:R-:W-:-:S04]  /*ab10*/  ULOP3.LUT UR4, UR4, 0x8, URZ, 0xe2, !UPT ;  /* 0x0000000804047892 */ /* 0x000fc8000f8ee23f */
[----:B------:R-:W-:-:S06]  /*ab20*/  ULOP3.LUT UR4, UR4, 0x18, URZ, 0x3c, !UPT ;  /* 0x0000001804047892 */ /* 0x000fcc000f8e3c3f */
[----:B-1----:R-:W-:-:S04]  /*ab30*/  MOV R0, UR4 ;  /* 0x0000000400007c02 */ /* 0x002fc80008000f00 */
[----:B------:R-:W-:Y:S01]  /*ab40*/  SYNCS.ARRIVE.TRANS64.A1T0 RZ, [R0+UR37+0x16090], RZ ;  /* 0x016090ff00ff79a7 */ /* 0x000fe20008100025 */
[----:B------:R-:W-:Y:S05]  /*ab50*/  EXIT ;  /* 0x000000000000794d */ /* 0x000fea0003800000 */
.L_x_6:
[----:B------:R-:W-:-:S08]  /*ab60*/  UISETP.NE.AND UP0, UPT, UR7, 0x1, UPT ;  /* 0x000000010700788c */ /* 0x000fd0000bf05270 */
[----:B------:R-:W1:-:S00]  /*ab70*/  USETMAXREG.DEALLOC.CTAPOOL 0x18 ;  /* 0x00000018000079c8 */ /* 0x000e4000080e0500 */
[----:B------:R-:W-:-:S13]  /*ab80*/  PLOP3.LUT P0, PT, PT, PT, UP0, 0x80, 0x0 ;  /* 0x000000000000781c */ /* 0x000fda0003f0f008 */
[----:B------:R-:W-:Y:S05]  /*ab90*/  @P0 EXIT ;  /* 0x000000000000094d */ /* 0x000fea0003800000 */
[----:B------:R-:W2:Y:S01]  /*aba0*/  S2UR UR11, SR_CTAID.X ;  /* 0x00000000000b79c3 */ /* 0x000ea20000002500 */
[----:B------:R-:W-:Y:S01]  /*abb0*/  ELECT P3, URZ, PT ;  /* 0x00000000003f782f */ /* 0x000fe20003860000 */
[----:B------:R-:W-:Y:S01]  /*abc0*/  BSSY B0, `(.L_x_55) ;  /* 0x0000029000007945 */ /* 0x000fe20003800000 */
[----:B-1----:R-:W-:Y:S02]  /*abd0*/  MOV R0, RZ ;  /* 0x000000ff00007202 */ /* 0x002fe40000000f00 */
[----:B------:R-:W-:Y:S02]  /*abe0*/  MOV R7, RZ ;  /* 0x000000ff00077202 */ /* 0x000fe40000000f00 */
[----:B------:R-:W-:Y:S01]  /*abf0*/  MOV R3, RZ ;  /* 0x000000ff00037202 */ /* 0x000fe20000000f00 */
[----:B------:R-:W1:Y:S08]  /*ac00*/  S2UR UR20, SR_CTAID.Y ;  /* 0x00000000001479c3 */ /* 0x000e700000002600 */
[----:B------:R-:W3:Y:S01]  /*ac10*/  S2UR UR21, SR_CTAID.Z ;  /* 0x00000000001579c3 */ /* 0x000ee20000002700 */
[----:B--2---:R-:W-:Y:S01]  /*ac20*/  USHF.L.U32 UR11, UR11, 0x7, URZ ;  /* 0x000000070b0b7899 */ /* 0x004fe2000800063f */
[----:B------:R-:W-:Y:S11]  /*ac30*/  @!P3 BRA `(.L_x_56) ;  /* 0x000000000084b947 */ /* 0x000ff60003800000 */
[----:B------:R-:W2:Y:S01]  /*ac40*/  S2R R3, SR_CgaCtaId ;  /* 0x0000000000037919 */ /* 0x000ea20000008800 */
[----:B------:R-:W-:Y:S02]  /*ac50*/  MOV R2, 0x400 ;  /* 0x0000040000027802 */ /* 0x000fe40000000f00 */
[----:B------:R-:W-:Y:S02]  /*ac60*/  MOV R4, 0x1 ;  /* 0x0000000100047802 */ /* 0x000fe40000000f00 */
[----:B--2---:R-:W-:Y:S02]  /*ac70*/  LEA R3, R3, R2, 0x18 ;  /* 0x0000000203037211 */ /* 0x004fe400078ec0ff */
[----:B------:R-:W-:-:S04]  /*ac80*/  SHF.L.U32 R2, R4, 0x1f, RZ ;  /* 0x0000001f04027819 */ /* 0x000fc800000006ff */
[----:B------:R-:W2:Y:S02]  /*ac90*/  SYNCS.PHASECHK.TRANS64.TRYWAIT P0, [R3+URZ+0x16060], R2 ;  /* 0x01606002030075a7 */ /* 0x000ea4000800017f */
[----:B--2---:R-:W-:Y:S05]  /*aca0*/  @!P0 BRA `(.L_x_57) ;  /* 0x0000001000608947 */ /* 0x004fea0003800000 */
.L_x_93:
[----:B------:R-:W-:Y:S01]  /*acb0*/  ULOP3.LUT UR4, UR6, 0x2, URZ, 0xfc, !UPT ;  /* 0x0000000206047892 */ /* 0x000fe2000f8efc3f */
[----:B--2---:R-:W-:-:S03]  /*acc0*/  @P2 MOV R2, 0x1000 ;  /* 0x0000100000022802 */ /* 0x004fc60000000f00 */
[----:B------:R-:W-:Y:S01]  /*acd0*/  UPRMT UR4, UR4, 0x9910, URZ ;  /* 0x0000991004047896 */ /* 0x000fe2000800003f */
[----:B------:R2:W-:Y:S03]  /*ace0*/  @P2 SYNCS.ARRIVE.TRANS64 RZ, [R3+URZ+0x16050], R2 ;  /* 0x0160500203ff29a7 */ /* 0x0005e6000800003f */
[----:B------:R-:W-:-:S06]  /*acf0*/  UISETP.NE.AND UP0, UPT, UR4, 0x2, UPT ;  /* 0x000000020400788c */ /* 0x000fcc000bf05270 */
[----:B------:R-:W-:-:S13]  /*ad00*/  PLOP3.LUT P0, PT, PT, PT, UP0, 0x80, 0x0 ;  /* 0x000000000000781c */ /* 0x000fda0003f0f008 */
[----:B--2---:R-:W-:Y:S05]  /*ad10*/  @P0 BRA `(.L_x_58) ;  /* 0x0000000000040947 */ /* 0x004fea0003800000 */
[----:B-1-3--:R-:W-:Y:S01]  /*ad20*/  BPT.TRAP 0x1 ;  /* 0x000000040000795c */ /* 0x00afe20000300000 */
.L_x_58:
[----:B------:R-:W-:-:S04]  /*ad30*/  LOP3.LUT P0, RZ, R6, 0x1f, RZ, 0xc0, !PT ;  /* 0x0000001f06ff7812 */ /* 0x000fc8000780c0ff */
[----:B------:R-:W-:-:S13]  /*ad40*/  PLOP3.LUT P0, PT, P0, P2, PT, 0x2a, 0x0 ;  /* 0x000000000000781c */ /* 0x000fda0000704572 */
[----:B------:R-:W-:Y:S05]  /*ad50*/  @P0 BRA `(.L_x_59) ;  /* 0x0000000000040947 */ /* 0x000fea0003800000 */
[----:B-1-3--:R-:W-:Y:S01]  /*ad60*/  BPT.TRAP 0x1 ;  /* 0x000000040000795c */ /* 0x00afe20000300000 */
.L_x_59:
[----:B------:R-:W-:Y:S01]  /*ad70*/  R2UR UR8, R3 ;  /* 0x00000000030872ca */ /* 0x000fe200000e0000 */
[----:B------:R-:W-:Y:S01]  /*ad80*/  ULDC.64 UR4, c[0x0][0x198] ;  /* 0x0000660000047ab9 */ /* 0x000fe20000000a00 */
[----:B------:R-:W-:Y:S01]  /*ad90*/  UMOV UR14, 0x0 ;  /* 0x00000000000e7882 */ /* 0x000fe20000000000 */
[----:B------:R-:W-:Y:S01]  /*ada0*/  UIADD3 UR4, UP0, UR4, 0xf0, URZ ;  /* 0x000000f004047890 */ /* 0x000fe2000ff1e03f */
[----:B------:R-:W-:Y:S01]  /*adb0*/  MOV R3, 0x1 ;  /* 0x0000000100037802 */ /* 0x000fe20000000f00 */
[----:B------:R-:W-:Y:S01]  /*adc0*/  UMOV UR15, 0x10000000 ;  /* 0x10000000000f7882 */ /* 0x000fe20000000000 */
[----:B------:R-:W-:Y:S01]  /*add0*/  UMOV UR10, URZ ;  /* 0x0000003f000a7c82 */ /* 0x000fe20008000000 */
[----:B------:R-:W-:Y:S01]  /*ade0*/  UIADD3.X UR5, URZ, UR5, URZ, UP0, !UPT ;  /* 0x000000053f057290 */ /* 0x000fe200087fe43f */
[----:B------:R-:W-:Y:S01]  /*adf0*/  MOV R7, 0x40 ;  /* 0x0000004000077802 */ /* 0x000fe20000000f00 */
[----:B-1----:R-:W-:Y:S01]  /*ae00*/  UMOV UR12, UR20 ;  /* 0x00000014000c7c82 */ /* 0x002fe20008000000 */
[----:B---3--:R-:W-:-:S03]  /*ae10*/  UMOV UR13, UR21 ;  /* 0x00000015000d7c82 */ /* 0x008fc60008000000 */
[----:B------:R-:W-:-:S09]  /*ae20*/  UIADD3 UR9, UR8, 0x16050, URZ ;  /* 0x0001605008097890 */ /* 0x000fd2000fffe03f */
[----:B------:R2:W-:Y:S02]  /*ae30*/  UTMALDG.4D [UR8], [UR4], desc[UR14] ;  /* 0x00000e08040075b4 */ /* 0x0005e40008019000 */
[----:B--2---:R-:W-:Y:S01]  /*ae40*/  NOP ;  /* 0x0000000000007918 */ /* 0x004fe20000000000 */
.L_x_56:
[----:B-1-3--:R-:W-:Y:S05]  /*ae50*/  BSYNC B0 ;  /* 0x0000000000007941 */ /* 0x00afea0003800000 */
.L_x_55:
[----:B------:R-:W1:Y:S01]  /*ae60*/  LDC R2, c[0x0][0x28c] ;  /* 0x0000a300ff027b82 */ /* 0x000e620000000800 */
[----:B------:R-:W-:Y:S01]  /*ae70*/  BSSY B0, `(.L_x_60) ;  /* 0x0000023000007945 */ /* 0x000fe20003800000 */
[----:B-1----:R-:W-:-:S13]  /*ae80*/  ISETP.GT.AND P4, PT, R2, RZ, P3 ;  /* 0x000000ff0200720c */ /* 0x002fda0001f84270 */
[----:B------:R-:W-:Y:S05]  /*ae90*/  @!P4 BRA `(.L_x_61) ;  /* 0x000000000080c947 */ /* 0x000fea0003800000 */
[----:B------:R-:W1:Y:S01]  /*aea0*/  S2R R5, SR_CgaCtaId ;  /* 0x0000000000057919 */ /* 0x000e620000008800 */
[----:B------:R-:W-:-:S04]  /*aeb0*/  MOV R0, 0x400 ;  /* 0x0000040000007802 */ /* 0x000fc80000000f00 */
[----:B-1----:R-:W-:Y:S02]  /*aec0*/  LEA R5, R5, R0, 0x18 ;  /* 0x0000000005057211 */ /* 0x002fe400078ec0ff */
[----:B------:R-:W-:-:S04]  /*aed0*/  MOV R0, 0x1 ;  /* 0x0000000100007802 */ /* 0x000fc80000000f00 */
[----:B------:R-:W-:-:S04]  /*aee0*/  SHF.L.U32 R0, R0, 0x1f, RZ ;  /* 0x0000001f00007819 */ /* 0x000fc800000006ff */
[----:B------:R-:W1:Y:S02]  /*aef0*/  SYNCS.PHASECHK.TRANS64.TRYWAIT P0, [R5+URZ+0x16028], R0 ;  /* 0x01602800050075a7 */ /* 0x000e64000800017f */
[----:B-1----:R-:W-:Y:S05]  /*af00*/  @!P0 BRA `(.L_x_62) ;  /* 0x0000000c00dc8947 */ /* 0x002fea0003800000 */
.L_x_94:
[----:B------:R-:W-:Y:S01]  /*af10*/  ULOP3.LUT UR4, UR6, 0x2, URZ, 0xfc, !UPT ;  /* 0x0000000206047892 */ /* 0x000fe2000f8efc3f */
[----:B-1----:R-:W-:-:S03]  /*af20*/  @P2 MOV R0, 0x4000 ;  /* 0x0000400000002802 */ /* 0x002fc60000000f00 */
[----:B------:R-:W-:Y:S01]  /*af30*/  UPRMT UR4, UR4, 0x9910, URZ ;  /* 0x0000991004047896 */ /* 0x000fe2000800003f */
[----:B------:R1:W-:Y:S03]  /*af40*/  @P2 SYNCS.ARRIVE.TRANS64 RZ, [R5+URZ+0x16000], R0 ;  /* 0x0160000005ff29a7 */ /* 0x0003e6000800003f */
[----:B------:R-:W-:-:S06]  /*af50*/  UISETP.NE.AND UP0, UPT, UR4, 0x2, UPT ;  /* 0x000000020400788c */ /* 0x000fcc000bf05270 */
[----:B------:R-:W-:-:S13]  /*af60*/  PLOP3.LUT P0, PT, PT, PT, UP0, 0x80, 0x0 ;  /* 0x000000000000781c */ /* 0x000fda0003f0f008 */
[----:B-1----:R-:W-:Y:S05]  /*af70*/  @P0 BRA `(.L_x_63) ;  /* 0x0000000000040947 */ /* 0x002fea0003800000 */
[----:B------:R-:W-:Y:S01]  /*af80*/  BPT.TRAP 0x1 ;  /* 0x000000040000795c */ /* 0x000fe20000300000 */
.L_x_63:
[----:B------:R-:W-:-:S04]  /*af90*/  LOP3.LUT P0, RZ, R6, 0x1f, RZ, 0xc0, !PT ;  /* 0x0000001f06ff7812 */ /* 0x000fc8000780c0ff */
[----:B------:R-:W-:-:S13]  /*afa0*/  PLOP3.LUT P0, PT, P0, P2, PT, 0x2a, 0x0 ;  /* 0x000000000000781c */ /* 0x000fda0000704572 */
[----:B------:R-:W-:Y:S05]  /*afb0*/  @P0 BRA `(.L_x_64) ;  /* 0x0000000000040947 */ /* 0x000fea0003800000 */
[----:B------:R-:W-:Y:S01]  /*afc0*/  BPT.TRAP 0x1 ;  /* 0x000000040000795c */ /* 0x000fe20000300000 */
.L_x_64:
        /* <DEDUP_REMOVED lines=8> */
[----:B------:R-:W-:-:S05]  /*b050*/  UMOV UR19, URZ ;  /* 0x0000003f00137c82 */ /* 0x000fca0008000000 */
[----:B------:R-:W-:Y:S02]  /*b060*/  UIADD3 UR16, UR17, 0x2000, URZ ;  /* 0x0000200011107890 */ /* 0x000fe4000fffe03f */
[----:B------:R-:W-:-:S09]  /*b070*/  UIADD3 UR17, UR17, 0x16000, URZ ;  /* 0x0001600011117890 */ /* 0x000fd2000fffe03f */
[----:B------:R1:W-:Y:S02]  /*b080*/  UTMALDG.4D [UR16], [UR4], desc[UR8] ;  /* 0x00000810040075b4 */ /* 0x0003e40008019000 */
[----:B-1----:R-:W-:Y:S01]  /*b090*/  NOP ;  /* 0x0000000000007918 */ /* 0x002fe20000000000 */
.L_x_61:
[----:B------:R-:W-:Y:S05]  /*b0a0*/  BSYNC B0 ;  /* 0x0000000000007941 */ /* 0x000fea0003800000 */
.L_x_60:
[----:B------:R-:W-:Y:S04]  /*b0b0*/  BSSY B0, `(.L_x_65) ;  /* 0x0000025000007945 */ /* 0x000fe80003800000 */
[----:B------:R-:W-:Y:S05]  /*b0c0*/  @!P3 BRA `(.L_x_66) ;  /* 0x00000000008cb947 */ /* 0x000fea0003800000 */
[----:B------:R-:W1:Y:S01]  /*b0d0*/  S2R R5, SR_CgaCtaId ;  /* 0x0000000000057919 */ /* 0x000e620000008800 */
[----:B------:R-:W-:-:S04]  /*b0e0*/  MOV R4, 0x400 ;  /* 0x0000040000047802 */ /* 0x000fc80000000f00 */
[----:B-1----:R-:W-:Y:S02]  /*b0f0*/  LEA R8, R5, R4, 0x18 ;  /* 0x0000000405087211 */ /* 0x002fe400078ec0ff */
[----:B------:R-:W-:Y:S02]  /*b100*/  MOV R5, 0x1 ;  /* 0x0000000100057802 */ /* 0x000fe40000000f00 */
[----:B------:R-:W-:Y:S02]  /*b110*/  LEA R4, R3, R8, 0x3 ;  /* 0x0000000803047211 */ /* 0x000fe400078e18ff */
[----:B------:R-:W-:-:S04]  /*b120*/  SHF.L.U32 R5, R5, 0x1f, RZ ;  /* 0x0000001f05057819 */ /* 0x000fc800000006ff */
[----:B------:R-:W1:Y:S02]  /*b130*/  SYNCS.PHASECHK.TRANS64.TRYWAIT P0, [R4+URZ+0x16060], R5 ;  /* 0x01606005040075a7 */ /* 0x000e64000800017f */
[----:B-1----:R-:W-:Y:S05]  /*b140*/  @!P0 BRA `(.L_x_67) ;  /* 0x0000000c00608947 */ /* 0x002fea0003800000 */
.L_x_95:
        /* <DEDUP_REMOVED lines=8> */
.L_x_68:
[----:B------:R-:W-:-:S04]  /*b1d0*/  LOP3.LUT P0, RZ, R6, 0x1f, RZ, 0xc0, !PT ;  /* 0x0000001f06ff7812 */ /* 0x000fc8000780c0ff */
[----:B------:R-:W-:-:S13]  /*b1e0*/  PLOP3.LUT P0, PT, P0, P2, PT, 0x2a, 0x0 ;  /* 0x000000000000781c */ /* 0x000fda0000704572 */
[----:B------:R-:W-:Y:S05]  /*b1f0*/  @P0 BRA `(.L_x_69) ;  /* 0x0000000000040947 */ /* 0x000fea0003800000 */
[----:B------:R-:W-:Y:S01]  /*b200*/  BPT.TRAP 0x1 ;  /* 0x000000040000795c */ /* 0x000fe20000300000 */
.L_x_69:
[----:B------:R-:W-:Y:S01]  /*b210*/  R2UR UR16, R3 ;  /* 0x00000000031072ca */ /* 0x000fe200000e0000 */
[----:B------:R-:W-:Y:S01]  /*b220*/  ULDC.64 UR8, c[0x0][0x198] ;  /* 0x0000660000087ab9 */ /* 0x000fe20000000a00 */
[----:B------:R-:W-:Y:S01]  /*b230*/  R2UR UR4, R8 ;  /* 0x00000000080472ca */ /* 0x000fe200000e0000 */
[----:B------:R-:W-:Y:S01]  /*b240*/  UIADD3 UR8, UP0, UR8, 0xf0, URZ ;  /* 0x000000f008087890 */ /* 0x000fe2000ff1e03f */
[----:B------:R-:W-:Y:S01]  /*b250*/  R2UR UR19, R7 ;  /* 0x00000000071372ca */ /* 0x000fe200000e0000 */
[----:B------:R-:W-:Y:S01]  /*b260*/  UMOV UR5, 0x10000000 ;  /* 0x1000000000057882 */ /* 0x000fe20000000000 */
[----:B------:R-:W-:Y:S01]  /*b270*/  R2UR UR17, R4 ;  /* 0x00000000041172ca */ /* 0x000fe200000e0000 */
[----:B------:R-:W-:Y:S01]  /*b280*/  UIADD3.X UR9, URZ, UR9, URZ, UP0, !UPT ;  /* 0x000000093f097290 */ /* 0x000fe200087fe43f */
[----:B------:R-:W-:-:S07]  /*b290*/  UMOV UR18, URZ ;  /* 0x0000003f00127c82 */ /* 0x000fce0008000000 */
[----:B------:R-:W-:Y:S02]  /*b2a0*/  ULEA UR16, UR16, UR4, 0xc ;  /* 0x0000000410107291 */ /* 0x000fe4000f8e603f */
[----:B------:R-:W-:Y:S02]  /*b2b0*/  UIADD3 UR19, UR11, UR19, URZ ;  /* 0x000000130b137290 */ /* 0x000fe4000fffe03f */
[----:B------:R-:W-:Y:S01]  /*b2c0*/  UIADD3 UR17, UR17, 0x16050, URZ ;  /* 0x0001605011117890 */ /* 0x000fe2000fffe03f */
[----:B------:R-:W-:-:S08]  /*b2d0*/  UMOV UR4, 0x0 ;  /* 0x0000000000047882 */ /* 0x000fd00000000000 */
[----:B------:R1:W-:Y:S02]  /*b2e0*/  UTMALDG.4D [UR16], [UR8], desc[UR4] ;  /* 0x00000410080075b4 */ /* 0x0003e40008019000 */
[----:B-1----:R-:W-:Y:S01]  /*b2f0*/  NOP ;  /* 0x0000000000007918 */ /* 0x002fe20000000000 */
.L_x_66:
[----:B------:R-:W-:Y:S05]  /*b300*/  BSYNC B0 ;  /* 0x0000000000007941 */ /* 0x000fea0003800000 */
.L_x_65:
[----:B------:R-:W-:Y:S01]  /*b310*/  BSSY B0, `(.L_x_70) ;  /* 0x0000027000007945 */ /* 0x000fe20003800000 */
[----:B------:R-:W-:-:S03]  /*b320*/  MOV R8, RZ ;  /* 0x000000ff00087202 */ /* 0x000fc60000000f00 */
        /* <DEDUP_REMOVED lines=9> */
.L_x_96:
        /* <DEDUP_REMOVED lines=8> */
.L_x_73:
[----:B------:R-:W-:-:S04]  /*b440*/  LOP3.LUT P0, RZ, R6, 0x1f, RZ, 0xc0, !PT ;  /* 0x0000001f06ff7812 */ /* 0x000fc8000780c0ff */
[----:B------:R-:W-:-:S13]  /*b450*/  PLOP3.LUT P0, PT, P0, P2, PT, 0x2a, 0x0 ;  /* 0x000000000000781c */ /* 0x000fda0000704572 */
[----:B------:R-:W-:Y:S05]  /*b460*/  @P0 BRA `(.L_x_74) ;  /* 0x0000000000040947 */ /* 0x000fea0003800000 */
[----:B------:R-:W-:Y:S01]  /*b470*/  BPT.TRAP 0x1 ;  /* 0x000000040000795c */ /* 0x000fe20000300000 */
.L_x_74:
[C---:B------:R-:W-:Y:S01]  /*b480*/  LEA R5, R0.reuse, R5, 0xe ;  /* 0x0000000500057211 */ /* 0x040fe200078e70ff */
[----:B------:R-:W-:Y:S01]  /*b490*/  ULDC.64 UR4, c[0x0][0x198] ;  /* 0x0000660000047ab9 */ /* 0x000fe20000000a00 */
[----:B------:R-:W-:Y:S01]  /*b4a0*/  R2UR UR17, R3 ;  /* 0x00000000031172ca */ /* 0x000fe200000e0000 */
[----:B------:R-:W-:Y:S01]  /*b4b0*/  UIADD3 UR4, UP0, UR4, 0x2f0, URZ ;  /* 0x000002f004047890 */ /* 0x000fe2000ff1e03f */
[----:B------:R-:W-:Y:S01]  /*b4c0*/  R2UR UR16, R5 ;  /* 0x00000000051072ca */ /* 0x000fe200000e0000 */
[----:B------:R-:W-:Y:S01]  /*b4d0*/  UMOV UR8, 0x0 ;  /* 0x0000000000087882 */ /* 0x000fe20000000000 */
[----:B------:R-:W-:Y:S01]  /*b4e0*/  UMOV UR9, 0x10000000 ;  /* 0x1000000000097882 */ /* 0x000fe20000000000 */
[----:B------:R-:W-:Y:S01]  /*b4f0*/  UIADD3.X UR5, URZ, UR5, URZ, UP0, !UPT ;  /* 0x000000053f057290 */ /* 0x000fe200087fe43f */
[----:B------:R-:W-:Y:S01]  /*b500*/  IADD3 R0, R0, 0x1, RZ ;  /* 0x0000000100007810 */ /* 0x000fe20007ffe0ff */
[----:B------:R-:W-:Y:S01]  /*b510*/  UMOV UR18, URZ ;  /* 0x0000003f00127c82 */ /* 0x000fe20008000000 */
[----:B------:R-:W-:Y:S01]  /*b520*/  UMOV UR19, URZ ;  /* 0x0000003f00137c82 */ /* 0x000fe20008000000 */
[----:B------:R-:W-:-:S04]  /*b530*/  MOV R8, 0x1 ;  /* 0x0000000100087802 */ /* 0x000fc80000000f00 */
[----:B------:R-:W-:Y:S02]  /*b540*/  UIADD3 UR17, UR17, 0x16000, URZ ;  /* 0x0001600011117890 */ /* 0x000fe4000fffe03f */
[----:B------:R-:W-:-:S09]  /*b550*/  UIADD3 UR16, UR16, 0x2000, URZ ;  /* 0x0000200010107890 */ /* 0x000fd2000fffe03f */
[----:B------:R1:W-:Y:S02]  /*b560*/  UTMALDG.4D [UR16], [UR4], desc[UR8] ;  /* 0x00000810040075b4 */ /* 0x0003e40008019000 */
[----:B-1----:R-:W-:Y:S01]  /*b570*/  NOP ;  /* 0x0000000000007918 */ /* 0x002fe20000000000 */
.L_x_71:
[----:B------:R-:W-:Y:S05]  /*b580*/  BSYNC B0 ;  /* 0x0000000000007941 */ /* 0x000fea0003800000 */
.L_x_70:
[----:B------:R-:W-:-:S13]  /*b590*/  ISETP.GE.AND P0, PT, R2, 0x101, PT ;  /* 0x000001010200780c */ /* 0x000fda0003f06270 */
[----:B------:R-:W-:Y:S05]  /*b5a0*/  @!P0 EXIT ;  /* 0x000000000000894d */ /* 0x000fea0003800000 */
[----:B------:R-:W-:Y:S01]  /*b5b0*/  IADD3 R2, R2, 0xff, RZ ;  /* 0x000000ff02027810 */ /* 0x000fe20007ffe0ff */
[----:B------:R-:W-:Y:S01]  /*b5c0*/  BSSY B0, `(.L_x_75) ;  /* 0x000005b000007945 */ /* 0x000fe20003800000 */
[----:B------:R-:W-:Y:S02]  /*b5d0*/  LOP3.LUT P0, RZ, R6, 0x1f, RZ, 0xc0, !PT ;  /* 0x0000001f06ff7812 */ /* 0x000fe4000780c0ff */
[----:B------:R-:W-:Y:S02]  /*b5e0*/  SHF.R.S32.HI R3, RZ, 0x1f, R2 ;  /* 0x0000001fff037819 */ /* 0x000fe40000011402 */
[----:B------:R-:W-:Y:S02]  /*b5f0*/  PLOP3.LUT P0, PT, P0, P2, PT, 0x2a, 0x0 ;  /* 0x000000000000781c */ /* 0x000fe40000704572 */
[----:B------:R-:W-:Y:S02]  /*b600*/  LEA.HI R3, R3, R2, RZ, 0x8 ;  /* 0x0000000203037211 */ /* 0x000fe400078f40ff */
[----:B------:R-:W-:-:S02]  /*b610*/  MOV R2, UR6 ;  /* 0x0000000600027c02 */ /* 0x000fc40008000f00 */
[----:B------:R-:W-:Y:S02]  /*b620*/  SHF.R.S32.HI R3, RZ, 0x8, R3 ;  /* 0x00000008ff037819 */ /* 0x000fe40000011403 */
[----:B------:R-:W-:Y:S02]  /*b630*/  LOP3.LUT R2, R2, 0x2, RZ, 0xfc, !PT ;  /* 0x0000000202027812 */ /* 0x000fe400078efcff */
[----:B------:R-:W-:Y:S02]  /*b640*/  SHF.L.U32 R4, R3, 0x1, RZ ;  /* 0x0000000103047819 */ /* 0x000fe400000006ff */
[----:B------:R-:W-:-:S07]  /*b650*/  MOV R3, 0x1 ;  /* 0x0000000100037802 */ /* 0x000fce0000000f00 */
.L_x_86:
[----:B------:R-:W-:Y:S04]  /*b660*/  BSSY B1, `(.L_x_76) ;  /* 0x0000025000017945 */ /* 0x000fe80003800000 */
[----:B------:R-:W-:Y:S05]  /*b670*/  @!P3 BRA `(.L_x_77) ;  /* 0x00000000008cb947 */ /* 0x000fea0003800000 */
[----:B------:R-:W1:Y:S01]  /*b680*/  S2R R6, SR_CgaCtaId ;  /* 0x0000000000067919 */ /* 0x000e620000008800 */
[----:B------:R-:W-:-:S04]  /*b690*/  MOV R5, 0x400 ;  /* 0x0000040000057802 */ /* 0x000fc80000000f00 */
[----:B-1----:R-:W-:Y:S02]  /*b6a0*/  LEA R7, R6, R5, 0x18 ;  /* 0x0000000506077211 */ /* 0x002fe400078ec0ff */
[----:B------:R-:W-:Y:S02]  /*b6b0*/  SHF.L.U32 R5, R3, 0x1f, RZ ;  /* 0x0000001f03057819 */ /* 0x000fe400000006ff */
[----:B------:R-:W-:-:S04]  /*b6c0*/  LEA R6, R0, R7, 0x3 ;  /* 0x0000000700067211 */ /* 0x000fc800078e18ff */
[----:B------:R-:W1:Y:S02]  /*b6d0*/  SYNCS.PHASECHK.TRANS64.TRYWAIT P4, [R6+URZ+0x16028], R5 ;  /* 0x01602805060075a7 */ /* 0x000e64000808017f */
[----:B-1----:R-:W-:Y:S05]  /*b6e0*/  @!P4 BRA `(.L_x_78) ;  /* 0x000000080020c947 */ /* 0x002fea0003800000 */
.L_x_97:
[----:B-1----:R-:W-:-:S04]  /*b6f0*/  @P2 MOV R5, 0x4000 ;  /* 0x0000400000052802 */ /* 0x002fc80000000f00 */
[----:B------:R1:W-:Y:S02]  /*b700*/  @P2 SYNCS.ARRIVE.TRANS64 RZ, [R6+URZ+0x16000], R5 ;  /* 0x0160000506ff29a7 */ /* 0x0003e4000800003f */
[----:B-1----:R-:W-:-:S04]  /*b710*/  PRMT R5, R2, 0x9910, RZ ;  /* 0x0000991002057816 */ /* 0x002fc800000000ff */
[----:B------:R-:W-:-:S13]  /*b720*/  ISETP.NE.AND P4, PT, R5, 0x2, PT ;  /* 0x000000020500780c */ /* 0x000fda0003f85270 */
[----:B------:R-:W-:Y:S05]  /*b730*/  @P4 BRA `(.L_x_79) ;  /* 0x0000000000044947 */ /* 0x000fea0003800000 */
[----:B------:R-:W-:Y:S01]  /*b740*/  BPT.TRAP 0x1 ;  /* 0x000000040000795c */ /* 0x000fe20000300000 */
.L_x_79:
[----:B------:R-:W-:Y:S05]  /*b750*/  @P0 BRA `(.L_x_80) ;  /* 0x0000000000040947 */ /* 0x000fea0003800000 */
[----:B------:R-:W-:Y:S01]  /*b760*/  BPT.TRAP 0x1 ;  /* 0x000000040000795c */ /* 0x000fe20000300000 */
.L_x_80:
[----:B------:R-:W-:Y:S01]  /*b770*/  LEA R7, R0, R7, 0xe ;  /* 0x0000000700077211 */ /* 0x000fe200078e70ff */
[----:B------:R-:W-:Y:S01]  /*b780*/  ULDC.64 UR4, c[0x0][0x198] ;  /* 0x0000660000047ab9 */ /* 0x000fe20000000a00 */
[----:B------:R-:W-:Y:S01]  /*b790*/  R2UR UR17, R6 ;  /* 0x00000000061172ca */ /* 0x000fe200000e0000 */
[----:B------:R-:W-:Y:S01]  /*b7a0*/  UIADD3 UR4, UP0, UR4, 0x1f0, URZ ;  /* 0x000001f004047890 */ /* 0x000fe2000ff1e03f */
[----:B------:R-:W-:Y:S01]  /*b7b0*/  R2UR UR16, R7 ;  /* 0x00000000071072ca */ /* 0x000fe200000e0000 */
[----:B------:R-:W-:Y:S01]  /*b7c0*/  UMOV UR8, 0x0 ;  /* 0x0000000000087882 */ /* 0x000fe20000000000 */
[----:B------:R-:W-:Y:S01]  /*b7d0*/  R2UR UR19, R8 ;  /* 0x00000000081372ca */ /* 0x000fe200000e0000 */
[----:B------:R-:W-:Y:S01]  /*b7e0*/  UIADD3.X UR5, URZ, UR5, URZ, UP0, !UPT ;  /* 0x000000053f057290 */ /* 0x000fe200087fe43f */
[----:B------:R-:W-:Y:S01]  /*b7f0*/  IADD3 R5, R0, 0x1, RZ ;  /* 0x0000000100057810 */ /* 0x000fe20007ffe0ff */
[----:B------:R-:W-:Y:S01]  /*b800*/  UMOV UR9, 0x10000000 ;  /* 0x1000000000097882 */ /* 0x000fe20000000000 */
[----:B------:R-:W-:-:S02]  /*b810*/  UMOV UR18, URZ ;  /* 0x0000003f00127c82 */ /* 0x000fc40008000000 */
[----:B------:R-:W-:-:S03]  /*b820*/  ISETP.NE.AND P4, PT, R5, 0x5, PT ;  /* 0x000000050500780c */ /* 0x000fc60003f85270 */
[----:B------:R-:W-:Y:S01]  /*b830*/  UIADD3 UR17, UR17, 0x16000, URZ ;  /* 0x0001600011117890 */ /* 0x000fe2000fffe03f */
[----:B------:R-:W-:Y:S01]  /*b840*/  SEL R0, RZ, 0x1, P4 ;  /* 0x00000001ff007807 */ /* 0x000fe20002000000 */
[----:B------:R-:W-:Y:S02]  /*b850*/  UIADD3 UR16, UR16, 0x2000, URZ ;  /* 0x0000200010107890 */ /* 0x000fe4000fffe03f */
[----:B------:R-:W-:Y:S01]  /*b860*/  USHF.L.U32 UR19, UR19, 0x8, URZ ;  /* 0x0000000813137899 */ /* 0x000fe2000800063f */
[----:B------:R-:W-:Y:S02]  /*b870*/  LOP3.LUT R3, R3, R0, RZ, 0x3c, !PT ;  /* 0x0000000003037212 */ /* 0x000fe400078e3cff */
[----:B------:R-:W-:-:S06]  /*b880*/  SEL R0, R5, RZ, P4 ;  /* 0x000000ff05007207 */ /* 0x000fcc0002000000 */
[----:B------:R1:W-:Y:S02]  /*b890*/  UTMALDG.4D [UR16], [UR4], desc[UR8] ;  /* 0x00000810040075b4 */ /* 0x0003e40008019000 */
[----:B-1----:R-:W-:Y:S01]  /*b8a0*/  NOP ;  /* 0x0000000000007918 */ /* 0x002fe20000000000 */
.L_x_77:
[----:B------:R-:W-:Y:S05]  /*b8b0*/  BSYNC B1 ;  /* 0x0000000000017941 */ /* 0x000fea0003800000 */
.L_x_76:
[----:B------:R-:W-:Y:S01]  /*b8c0*/  ISETP.LT.OR P4, PT, R4, 0x4, !P3 ;  /* 0x000000040400780c */ /* 0x000fe20005f81670 */
[----:B------:R-:W-:-:S12]  /*b8d0*/  BSSY B1, `(.L_x_81) ;  /* 0x0000026000017945 */ /* 0x000fd80003800000 */
[----:B------:R-:W-:Y:S05]  /*b8e0*/  @P4 BRA `(.L_x_82) ;  /* 0x0000000000904947 */ /* 0x000fea0003800000 */
[----:B------:R-:W1:Y:S01]  /*b8f0*/  S2R R6, SR_CgaCtaId ;  /* 0x0000000000067919 */ /* 0x000e620000008800 */
[----:B------:R-:W-:Y:S02]  /*b900*/  MOV R5, 0x400 ;  /* 0x0000040000057802 */ /* 0x000fe40000000f00 */
[----:B------:R-:W-:Y:S02]  /*b910*/  SHF.L.U32 R7, R3, 0x1f, RZ ;  /* 0x0000001f03077819 */ /* 0x000fe400000006ff */
[----:B-1----:R-:W-:-:S04]  /*b920*/  LEA R5, R6, R5, 0x18 ;  /* 0x0000000506057211 */ /* 0x002fc800078ec0ff */
[----:B------:R-:W-:-:S04]  /*b930*/  LEA R6, R0, R5, 0x3 ;  /* 0x0000000500067211 */ /* 0x000fc800078e18ff */
[----:B------:R-:W1:Y:S02]  /*b940*/  SYNCS.PHASECHK.TRANS64.TRYWAIT P4, [R6+URZ+0x16028], R7 ;  /* 0x01602807060075a7 */ /* 0x000e64000808017f */
[----:B-1----:R-:W-:Y:S05]  /*b950*/  @!P4 BRA `(.L_x_83) ;  /* 0x000000040098c947 */ /* 0x002fea0003800000 */
.L_x_98:
[----:B-1----:R-:W-:-:S04]  /*b960*/  @P1 MOV R7, 0x4000 ;  /* 0x0000400000071802 */ /* 0x002fc80000000f00 */
[----:B------:R1:W-:Y:S02]  /*b970*/  @P1 SYNCS.ARRIVE.TRANS64 RZ, [R6+URZ+0x16000], R7 ;  /* 0x0160000706ff19a7 */ /* 0x0003e4000800003f */
[----:B-1----:R-:W-:-:S04]  /*b980*/  PRMT R7, R2, 0x9910, RZ ;  /* 0x0000991002077816 */ /* 0x002fc800000000ff */
[----:B------:R-:W-:-:S13]  /*b990*/  ISETP.NE.AND P4, PT, R7, 0x2, PT ;  /* 0x000000020700780c */ /* 0x000fda0003f85270 */
[----:B------:R-:W-:Y:S05]  /*b9a0*/  @P4 BRA `(.L_x_84) ;  /* 0x0000000000044947 */ /* 0x000fea0003800000 */
[----:B------:R-:W-:Y:S01]  /*b9b0*/  BPT.TRAP 0x1 ;  /* 0x000000040000795c */ /* 0x000fe20000300000 */
.L_x_84:
[----:B------:R-:W-:Y:S05]  /*b9c0*/  @P0 BRA `(.L_x_85) ;  /* 0x0000000000040947 */ /* 0x000fea0003800000 */
[----:B------:R-:W-:Y:S01]  /*b9d0*/  BPT.TRAP 0x1 ;  /* 0x000000040000795c */ /* 0x000fe20000300000 */
.L_x_85:
        /* <DEDUP_REMOVED lines=10> */
[----:B------:R-:W-:Y:S01]  /*ba80*/  UMOV UR18, URZ ;  /* 0x0000003f00127c82 */ /* 0x000fe20008000000 */
[----:B------:R-:W-:-:S02]  /*ba90*/  IADD3 R8, R8, 0x1, RZ ;  /* 0x0000000108087810 */ /* 0x000fc40007ffe0ff */
[C---:B------:R-:W-:Y:S02]  /*baa0*/  ISETP.NE.AND P4, PT, R0.reuse, 0x5, PT ;  /* 0x000000050000780c */ /* 0x040fe40003f85270 */
[----:B------:R-:W-:Y:S02]  /*bab0*/  UIADD3 UR17, UR17, 0x16000, URZ ;  /* 0x0001600011117890 */ /* 0x000fe4000fffe03f */
[----:B------:R-:W-:Y:S01]  /*bac0*/  UIADD3 UR16, UR16, 0x2000, URZ ;  /* 0x0000200010107890 */ /* 0x000fe2000fffe03f */
[----:B------:R-:W-:Y:S01]  /*bad0*/  SEL R6, RZ, 0x1, P4 ;  /* 0x00000001ff067807 */ /* 0x000fe20002000000 */
[----:B------:R-:W-:Y:S01]  /*bae0*/  USHF.L.U32 UR19, UR19, 0x8, URZ ;  /* 0x0000000813137899 */ /* 0x000fe2000800063f */
[----:B------:R-:W-:Y:S02]  /*baf0*/  SEL R0, R0, RZ, P4 ;  /* 0x000000ff00007207 */ /* 0x000fe40002000000 */
[----:B------:R-:W-:-:S06]  /*bb00*/  LOP3.LUT R3, R3, R6, RZ, 0x3c, !PT ;  /* 0x0000000603037212 */ /* 0x000fcc00078e3cff */
[----:B------:R1:W-:Y:S02]  /*bb10*/  UTMALDG.4D [UR16], [UR4], desc[UR8] ;  /* 0x00000810040075b4 */ /* 0x0003e40008019000 */
[----:B-1----:R-:W-:Y:S01]  /*bb20*/  NOP ;  /* 0x0000000000007918 */ /* 0x002fe20000000000 */
.L_x_82:
[----:B------:R-:W-:Y:S05]  /*bb30*/  BSYNC B1 ;  /* 0x0000000000017941 */ /* 0x000fea0003800000 */
.L_x_81:
[C---:B------:R-:W-:Y:S02]  /*bb40*/  ISETP.GT.AND P4, PT, R4.reuse, 0x4, PT ;  /* 0x000000040400780c */ /* 0x040fe40003f84270 */
[----:B------:R-:W-:-:S11]  /*bb50*/  IADD3 R4, R4, -0x2, RZ ;  /* 0xfffffffe04047810 */ /* 0x000fd60007ffe0ff */
[----:B------:R-:W-:Y:S05]  /*bb60*/  @P4 BRA `(.L_x_86) ;  /* 0xfffffff800bc4947 */ /* 0x000fea000383ffff */
[----:B------:R-:W-:Y:S05]  /*bb70*/  BSYNC B0 ;  /* 0x0000000000007941 */ /* 0x000fea0003800000 */
.L_x_75:
[----:B------:R-:W-:Y:S05]  /*bb80*/  EXIT ;  /* 0x000000000000794d */ /* 0x000fea0003800000 */
.L_x_15:
[----:B--2---:R-:W-:-:S04]  /*bb90*/  MOV R3, UR6 ;  /* 0x0000000600037c02 */ /* 0x004fc80008000f00 */
[----:B------:R2:W3:Y:S03]  /*bba0*/  SYNCS.PHASECHK.TRANS64.TRYWAIT P1, [R3+URZ+0x16050], R0 ;  /* 0x01605000030075a7 */ /* 0x0004e6000802017f */
[----:B---3--:R-:W-:Y:S05]  /*bbb0*/  @!P1 NANOSLEEP.SYNCS 0x989680 ;  /* 0x009896800000995d */ /* 0x008fea0003900000 */
[----:B------:R-:W3:Y:S02]  /*bbc0*/  @!P1 SYNCS.PHASECHK.TRANS64 P1, [R3+URZ+0x16050], R0 ;  /* 0x01605000030095a7 */ /* 0x000ee4000802007f */
[----:B---3--:R-:W-:Y:S05]  /*bbd0*/  @!P1 BRA `(.L_x_15) ;  /* 0xfffffffc00ec9947 */ /* 0x008fea000383ffff */
[----:B------:R-:W-:Y:S05]  /*bbe0*/  BRA `(.L_x_87) ;  /* 0xffffff5000487947 */ /* 0x000fea000383ffff */
.L_x_17:
[----:B--2---:R-:W-:-:S04]  /*bbf0*/  MOV R0, UR37 ;  /* 0x0000002500007c02 */ /* 0x004fc80008000f00 */
[----:B------:R2:W3:Y:S03]  /*bc00*/  SYNCS.PHASECHK.TRANS64.TRYWAIT P1, [R0+URZ+0x16000], R5 ;  /* 0x01600005000075a7 */ /* 0x0004e6000802017f */
[----:B---3--:R-:W-:Y:S05]  /*bc10*/  @!P1 NANOSLEEP.SYNCS 0x989680 ;  /* 0x009896800000995d */ /* 0x008fea0003900000 */
[----:B------:R-:W3:Y:S02]  /*bc20*/  @!P1 SYNCS.PHASECHK.TRANS64 P1, [R0+URZ+0x16000], R5 ;  /* 0x01600005000095a7 */ /* 0x000ee4000802007f */
[----:B---3--:R-:W-:Y:S05]  /*bc30*/  @!P1 BRA `(.L_x_17) ;  /* 0xfffffffc00ec9947 */ /* 0x008fea000383ffff */
[----:B------:R-:W-:Y:S05]  /*bc40*/  BRA `(.L_x_88) ;  /* 0xffffff50004c7947 */ /* 0x000fea000383ffff */
.L_x_18:
[----:B--2---:R-:W-:-:S04]  /*bc50*/  MOV R3, UR10 ;  /* 0x0000000a00037c02 */ /* 0x004fc80008000f00 */
[----:B------:R2:W3:Y:S03]  /*bc60*/  SYNCS.PHASECHK.TRANS64.TRYWAIT P1, [R3+URZ], R0 ;  /* 0x00000000030075a7 */ /* 0x0004e6000802017f */
[----:B---3--:R-:W-:Y:S05]  /*bc70*/  @!P1 NANOSLEEP.SYNCS 0x989680 ;  /* 0x009896800000995d */ /* 0x008fea0003900000 */
[----:B------:R-:W3:Y:S02]  /*bc80*/  @!P1 SYNCS.PHASECHK.TRANS64 P1, [R3+URZ], R0 ;  /* 0x00000000030095a7 */ /* 0x000ee4000802007f */
[----:B---3--:R-:W-:Y:S05]  /*bc90*/  @!P1 BRA `(.L_x_18) ;  /* 0xfffffffc00ec9947 */ /* 0x008fea000383ffff */
[----:B------:R-:W-:Y:S05]  /*bca0*/  BRA `(.L_x_89) ;  /* 0xffffff5000507947 */ /* 0x000fea000383ffff */
.L_x_20:
[----:B-1----:R-:W-:-:S04]  /*bcb0*/  MOV R6, UR37 ;  /* 0x0000002500067c02 */ /* 0x002fc80008000f00 */
[----:B------:R1:W2:Y:S03]  /*bcc0*/  SYNCS.PHASECHK.TRANS64.TRYWAIT P1, [R6+URZ+0x16008], R5 ;  /* 0x01600805060075a7 */ /* 0x0002a6000802017f */
[----:B--2---:R-:W-:Y:S05]  /*bcd0*/  @!P1 NANOSLEEP.SYNCS 0x989680 ;  /* 0x009896800000995d */ /* 0x004fea0003900000 */
[----:B------:R-:W2:Y:S02]  /*bce0*/  @!P1 SYNCS.PHASECHK.TRANS64 P1, [R6+URZ+0x16008], R5 ;  /* 0x01600805060095a7 */ /* 0x000ea4000802007f */
[----:B--2---:R-:W-:Y:S05]  /*bcf0*/  @!P1 BRA `(.L_x_20) ;  /* 0xfffffffc00ec9947 */ /* 0x004fea000383ffff */
[----:B------:R-:W-:Y:S05]  /*bd00*/  BRA `(.L_x_90) ;  /* 0xffffff8c00d87947 */ /* 0x000fea000383ffff */
.L_x_25:
[----:B-1----:R-:W-:-:S04]  /*bd10*/  MOV R11, UR6 ;  /* 0x00000006000b7c02 */ /* 0x002fc80008000f00 */
[----:B------:R1:W2:Y:S03]  /*bd20*/  SYNCS.PHASECHK.TRANS64.TRYWAIT P2, [R11+URZ+0x16000], R0 ;  /* 0x016000000b0075a7 */ /* 0x0002a6000804017f */
[----:B--2---:R-:W-:Y:S05]  /*bd30*/  @!P2 NANOSLEEP.SYNCS 0x989680 ;  /* 0x009896800000a95d */ /* 0x004fea0003900000 */
[----:B------:R-:W2:Y:S02]  /*bd40*/  @!P2 SYNCS.PHASECHK.TRANS64 P2, [R11+URZ+0x16000], R0 ;  /* 0x016000000b00a5a7 */ /* 0x000ea4000804007f */
[----:B--2---:R-:W-:Y:S05]  /*bd50*/  @!P2 BRA `(.L_x_25) ;  /* 0xfffffffc00eca947 */ /* 0x004fea000383ffff */
[----:B------:R-:W-:Y:S05]  /*bd60*/  BRA `(.L_x_91) ;  /* 0xffffff9400847947 */ /* 0x000fea000383ffff */
.L_x_29:
[----:B-1----:R-:W-:-:S04]  /*bd70*/  MOV R8, UR7 ;  /* 0x0000000700087c02 */ /* 0x002fc80008000f00 */
[----:B------:R1:W2:Y:S03]  /*bd80*/  SYNCS.PHASECHK.TRANS64.TRYWAIT P2, [R8+URZ+0x16000], R11 ;  /* 0x0160000b080075a7 */ /* 0x0002a6000804017f */
[----:B--2---:R-:W-:Y:S05]  /*bd90*/  @!P2 NANOSLEEP.SYNCS 0x989680 ;  /* 0x009896800000a95d */ /* 0x004fea0003900000 */
[----:B------:R-:W2:Y:S02]  /*bda0*/  @!P2 SYNCS.PHASECHK.TRANS64 P2, [R8+URZ+0x16000], R11 ;  /* 0x0160000b0800a5a7 */ /* 0x000ea4000804007f */
[----:B--2---:R-:W-:Y:S05]  /*bdb0*/  @!P2 BRA `(.L_x_29) ;  /* 0xfffffffc00eca947 */ /* 0x004fea000383ffff */
[----:B------:R-:W-:Y:S05]  /*bdc0*/  BRA `(.L_x_28) ;  /* 0xffffffd400747947 */ /* 0x000fea000383ffff */
.L_x_45:
[----:B-1----:R-:W-:-:S04]  /*bdd0*/  MOV R3, UR4 ;  /* 0x0000000400037c02 */ /* 0x002fc80008000f00 */
[----:B------:R1:W2:Y:S03]  /*bde0*/  SYNCS.PHASECHK.TRANS64.TRYWAIT P0, [R3+URZ+0x16098], R0 ;  /* 0x01609800030075a7 */ /* 0x0002a6000800017f */
[----:B--2---:R-:W-:Y:S05]  /*bdf0*/  @!P0 NANOSLEEP.SYNCS 0x989680 ;  /* 0x009896800000895d */ /* 0x004fea0003900000 */
[----:B------:R-:W2:Y:S02]  /*be00*/  @!P0 SYNCS.PHASECHK.TRANS64 P0, [R3+URZ+0x16098], R0 ;  /* 0x01609800030085a7 */ /* 0x000ea4000800007f */
[----:B--2---:R-:W-:Y:S05]  /*be10*/  @!P0 BRA `(.L_x_45) ;  /* 0xfffffffc00ec8947 */ /* 0x004fea000383ffff */
[----:B------:R-:W-:Y:S05]  /*be20*/  BRA `(.L_x_92) ;  /* 0xffffffe000b47947 */ /* 0x000fea000383ffff */
.L_x_57:
[----:B--2---:R2:W4:Y:S02]  /*be30*/  SYNCS.PHASECHK.TRANS64.TRYWAIT P0, [R3+URZ+0x16060], R2 ;  /* 0x01606002030075a7 */ /* 0x004524000800017f */
[----:B----4-:R-:W-:Y:S05]  /*be40*/  @!P0 NANOSLEEP.SYNCS 0x989680 ;  /* 0x009896800000895d */ /* 0x010fea0003900000 */
[----:B------:R-:W4:Y:S02]  /*be50*/  @!P0 SYNCS.PHASECHK.TRANS64 P0, [R3+URZ+0x16060], R2 ;  /* 0x01606002030085a7 */ /* 0x000f24000800007f */
[----:B----4-:R-:W-:Y:S05]  /*be60*/  @!P0 BRA `(.L_x_57) ;  /* 0xfffffffc00f08947 */ /* 0x010fea000383ffff */
[----:B------:R-:W-:Y:S05]  /*be70*/  BRA `(.L_x_93) ;  /* 0xffffffec008c7947 */ /* 0x000fea000383ffff */
.L_x_62:
[----:B-1----:R1:W2:Y:S02]  /*be80*/  SYNCS.PHASECHK.TRANS64.TRYWAIT P0, [R5+URZ+0x16028], R0 ;  /* 0x01602800050075a7 */ /* 0x0022a4000800017f */
[----:B--2---:R-:W-:Y:S05]  /*be90*/  @!P0 NANOSLEEP.SYNCS 0x989680 ;  /* 0x009896800000895d */ /* 0x004fea0003900000 */
[----:B------:R-:W2:Y:S02]  /*bea0*/  @!P0 SYNCS.PHASECHK.TRANS64 P0, [R5+URZ+0x16028], R0 ;  /* 0x01602800050085a7 */ /* 0x000ea4000800007f */
[----:B--2---:R-:W-:Y:S05]  /*beb0*/  @!P0 BRA `(.L_x_62) ;  /* 0xfffffffc00f08947 */ /* 0x004fea000383ffff */
[----:B------:R-:W-:Y:S05]  /*bec0*/  BRA `(.L_x_94) ;  /* 0xfffffff000107947 */ /* 0x000fea000383ffff */
.L_x_67:
[----:B-1----:R1:W2:Y:S02]  /*bed0*/  SYNCS.PHASECHK.TRANS64.TRYWAIT P0, [R4+URZ+0x16060], R5 ;  /* 0x01606005040075a7 */ /* 0x0022a4000800017f */
[----:B--2---:R-:W-:Y:S05]  /*bee0*/  @!P0 NANOSLEEP.SYNCS 0x989680 ;  /* 0x009896800000895d */ /* 0x004fea0003900000 */
[----:B------:R-:W2:Y:S02]  /*bef0*/  @!P0 SYNCS.PHASECHK.TRANS64 P0, [R4+URZ+0x16060], R5 ;  /* 0x01606005040085a7 */ /* 0x000ea4000800007f */
[----:B--2---:R-:W-:Y:S05]  /*bf00*/  @!P0 BRA `(.L_x_67) ;  /* 0xfffffffc00f08947 */ /* 0x004fea000383ffff */
[----:B------:R-:W-:Y:S05]  /*bf10*/  BRA `(.L_x_95) ;  /* 0xfffffff0008c7947 */ /* 0x000fea000383ffff */
.L_x_72:
[----:B-1----:R1:W2:Y:S02]  /*bf20*/  SYNCS.PHASECHK.TRANS64.TRYWAIT P0, [R3+URZ+0x16028], R4 ;  /* 0x01602804030075a7 */ /* 0x0022a4000800017f */
[----:B--2---:R-:W-:Y:S05]  /*bf30*/  @!P0 NANOSLEEP.SYNCS 0x989680 ;  /* 0x009896800000895d */ /* 0x004fea0003900000 */
[----:B------:R-:W2:Y:S02]  /*bf40*/  @!P0 SYNCS.PHASECHK.TRANS64 P0, [R3+URZ+0x16028], R4 ;  /* 0x01602804030085a7 */ /* 0x000ea4000800007f */
[----:B--2---:R-:W-:Y:S05]  /*bf50*/  @!P0 BRA `(.L_x_72) ;  /* 0xfffffffc00f08947 */ /* 0x004fea000383ffff */
[----:B------:R-:W-:Y:S05]  /*bf60*/  BRA `(.L_x_96) ;  /* 0xfffffff400147947 */ /* 0x000fea000383ffff */
.L_x_78:
[----:B-1----:R1:W2:Y:S02]  /*bf70*/  SYNCS.PHASECHK.TRANS64.TRYWAIT P4, [R6+URZ+0x16028], R5 ;  /* 0x01602805060075a7 */ /* 0x0022a4000808017f */
[----:B--2---:R-:W-:Y:S05]  /*bf80*/  @!P4 NANOSLEEP.SYNCS 0x989680 ;  /* 0x009896800000c95d */ /* 0x004fea0003900000 */
[----:B------:R-:W2:Y:S02]  /*bf90*/  @!P4 SYNCS.PHASECHK.TRANS64 P4, [R6+URZ+0x16028], R5 ;  /* 0x016028050600c5a7 */ /* 0x000ea4000808007f */
[----:B--2---:R-:W-:Y:S05]  /*bfa0*/  @!P4 BRA `(.L_x_78) ;  /* 0xfffffffc00f0c947 */ /* 0x004fea000383ffff */
[----:B------:R-:W-:Y:S05]  /*bfb0*/  BRA `(.L_x_97) ;  /* 0xfffffff400cc7947 */ /* 0x000fea000383ffff */
.L_x_83:
[----:B-1----:R1:W2:Y:S02]  /*bfc0*/  SYNCS.PHASECHK.TRANS64.TRYWAIT P4, [R6+URZ+0x16028], R7 ;  /* 0x01602807060075a7 */ /* 0x0022a4000808017f */
[----:B--2---:R-:W-:Y:S05]  /*bfd0*/  @!P4 NANOSLEEP.SYNCS 0x989680 ;  /* 0x009896800000c95d */ /* 0x004fea0003900000 */
[----:B------:R-:W2:Y:S02]  /*bfe0*/  @!P4 SYNCS.PHASECHK.TRANS64 P4, [R6+URZ+0x16028], R7 ;  /* 0x016028070600c5a7 */ /* 0x000ea4000808007f */
[----:B--2---:R-:W-:Y:S05]  /*bff0*/  @!P4 BRA `(.L_x_83) ;  /* 0xfffffffc00f0c947 */ /* 0x004fea000383ffff */
[----:B------:R-:W-:Y:S05]  /*c000*/  BRA `(.L_x_98) ;  /* 0xfffffff800547947 */ /* 0x000fea000383ffff */
        .weak           $__internal_0_$__cuda_sm20_rcp_rn_f32_slowpath
        .type           $__internal_0_$__cuda_sm20_rcp_rn_f32_slowpath,@function
        .size           $__internal_0_$__cuda_sm20_rcp_rn_f32_slowpath,(.L_x_104 - $__internal_0_$__cuda_sm20_rcp_rn_f32_slowpath)
$__internal_0_$__cuda_sm20_rcp_rn_f32_slowpath:
[----:B------:R-:W-:Y:S01]  /*c010*/  SHF.L.U32 R2, R3, 0x1, RZ ;  /* 0x0000000103027819 */ /* 0x000fe200000006ff */
[----:B------:R-:W-:Y:S03]  /*c020*/  BSSY B2, `(.L_x_99) ;  /* 0x0000030000027945 */ /* 0x000fe60003800000 */
[----:B------:R-:W-:-:S04]  /*c030*/  SHF.R.U32.HI R16, RZ, 0x18, R2 ;  /* 0x00000018ff107819 */ /* 0x000fc80000011602 */
[----:B------:R-:W-:-:S13]  /*c040*/  ISETP.NE.U32.AND P0, PT, R16, RZ, PT ;  /* 0x000000ff1000720c */ /* 0x000fda0003f05070 */
[----:B------:R-:W-:Y:S05]  /*c050*/  @P0 BRA `(.L_x_100) ;  /* 0x0000000000280947 */ /* 0x000fea0003800000 */
[----:B------:R-:W-:-:S04]  /*c060*/  SHF.L.U32 R2, R3, 0x1, RZ ;  /* 0x0000000103027819 */ /* 0x000fc800000006ff */
[----:B------:R-:W-:-:S13]  /*c070*/  ISETP.NE.AND P0, PT, R2, RZ, PT ;  /* 0x000000ff0200720c */ /* 0x000fda0003f05270 */
[----:B------:R-:W-:Y:S01]  /*c080*/  @P0 FFMA R10, R3, 1.84467440737095516160e+19, RZ ;  /* 0x5f800000030a0823 */ /* 0x000fe200000000ff */
[----:B------:R-:W-:Y:S08]  /*c090*/  @!P0 MUFU.RCP R6, R3 ;  /* 0x0000000300068308 */ /* 0x000ff00000001000 */
[----:B------:R-:W1:Y:S02]  /*c0a0*/  @P0 MUFU.RCP R13, R10 ;  /* 0x0000000a000d0308 */ /* 0x000e640000001000 */
[----:B-1----:R-:W-:-:S04]  /*c0b0*/  @P0 FFMA R2, R10, R13, -1 ;  /* 0xbf8000000a020423 */ /* 0x002fc8000000000d */
[----:B------:R-:W-:-:S04]  /*c0c0*/  @P0 FADD.FTZ R2, -R2, -RZ ;  /* 0x800000ff02020221 */ /* 0x000fc80000010100 */
[----:B------:R-:W-:-:S04]  /*c0d0*/  @P0 FFMA R2, R13, R2, R13 ;  /* 0x000000020d020223 */ /* 0x000fc8000000000d */
[----:B------:R-:W-:Y:S01]  /*c0e0*/  @P0 FFMA R6, R2, 1.84467440737095516160e+19, RZ ;  /* 0x5f80000002060823 */ /* 0x000fe200000000ff */
[----:B------:R-:W-:Y:S06]  /*c0f0*/  BRA `(.L_x_101) ;  /* 0x0000000000887947 */ /* 0x000fec0003800000 */
.L_x_100:
[----:B------:R-:W-:-:S04]  /*c100*/  IADD3 R18, R16, -0xfd, RZ ;  /* 0xffffff0310127810 */ /* 0x000fc80007ffe0ff */
[----:B------:R-:W-:-:S13]  /*c110*/  ISETP.GT.U32.AND P0, PT, R18, 0x1, PT ;  /* 0x000000011200780c */ /* 0x000fda0003f04070 */
[----:B------:R-:W-:Y:S05]  /*c120*/  @P0 BRA `(.L_x_102) ;  /* 0x0000000000780947 */ /* 0x000fea0003800000 */
[----:B------:R-:W-:Y:S02]  /*c130*/  LOP3.LUT R2, R3, 0x7fffff, RZ, 0xc0, !PT ;  /* 0x007fffff03027812 */ /* 0x000fe400078ec0ff */
[----:B------:R-:W-:Y:S02]  /*c140*/  MOV R15, 0x3 ;  /* 0x00000003000f7802 */ /* 0x000fe40000000f00 */
[----:B------:R-:W-:Y:S02]  /*c150*/  LOP3.LUT R2, R2, 0x3f800000, RZ, 0xfc, !PT ;  /* 0x3f80000002027812 */ /* 0x000fe400078efcff */
[----:B------:R-:W-:Y:S02]  /*c160*/  SHF.L.U32 R15, R15, R18, RZ ;  /* 0x000000120f0f7219 */ /* 0x000fe400000006ff */
[----:B------:R-:W1:Y:S02]  /*c170*/  MUFU.RCP R13, R2 ;  /* 0x00000002000d7308 */ /* 0x000e640000001000 */
[----:B-1----:R-:W-:-:S04]  /*c180*/  FFMA R6, R2, R13, -1 ;  /* 0xbf80000002067423 */ /* 0x002fc8000000000d */
[----:B------:R-:W-:-:S04]  /*c190*/  FADD.FTZ R6, -R6, -RZ ;  /* 0x800000ff06067221 */ /* 0x000fc80000010100 */
[CCC-:B------:R-:W-:Y:S01]  /*c1a0*/  FFMA.RM R10, R13.reuse, R6.reuse, R13.reuse ;  /* 0x000000060d0a7223 */ /* 0x1c0fe2000000400d */
[----:B------:R-:W-:-:S04]  /*c1b0*/  FFMA.RP R13, R13, R6, R13 ;  /* 0x000000060d0d7223 */ /* 0x000fc8000000800d */
[C---:B------:R-:W-:Y:S02]  /*c1c0*/  LOP3.LUT R6, R10.reuse, 0x7fffff, RZ, 0xc0, !PT ;  /* 0x007fffff0a067812 */ /* 0x040fe400078ec0ff */
[----:B------:R-:W-:Y:S02]  /*c1d0*/  FSETP.NEU.FTZ.AND P0, PT, R10, R13, PT ;  /* 0x0000000d0a00720b */ /* 0x000fe40003f1d000 */
[----:B------:R-:W-:Y:S02]  /*c1e0*/  LOP3.LUT R6, R6, 0x800000, RZ, 0xfc, !PT ;  /* 0x0080000006067812 */ /* 0x000fe400078efcff */
[----:B------:R-:W-:Y:S02]  /*c1f0*/  SEL R10, RZ, 0xffffffff, !P0 ;  /* 0xffffffffff0a7807 */ /* 0x000fe40004000000 */
[----:B------:R-:W-:Y:S02]  /*c200*/  LOP3.LUT R15, R15, R6, RZ, 0xc0, !PT ;  /* 0x000000060f0f7212 */ /* 0x000fe400078ec0ff */
[----:B------:R-:W-:-:S02]  /*c210*/  IADD3 R13, -R10, RZ, RZ ;  /* 0x000000ff0a0d7210 */ /* 0x000fc40007ffe1ff */
[-C--:B------:R-:W-:Y:S02]  /*c220*/  SHF.R.U32.HI R15, RZ, R18.reuse, R15 ;  /* 0x00000012ff0f7219 */ /* 0x080fe4000001160f */
[----:B------:R-:W-:Y:S02]  /*c230*/  LOP3.LUT P1, RZ, R13, R18, R6, 0xf8, !PT ;  /* 0x000000120dff7212 */ /* 0x000fe4000782f806 */
[C---:B------:R-:W-:Y:S02]  /*c240*/  LOP3.LUT P0, RZ, R15.reuse, 0x1, RZ, 0xc0, !PT ;  /* 0x000000010fff7812 */ /* 0x040fe4000780c0ff */
[----:B------:R-:W-:Y:S02]  /*c250*/  LOP3.LUT P2, RZ, R15, 0x2, RZ, 0xc0, !PT ;  /* 0x000000020fff7812 */ /* 0x000fe4000784c0ff */
[----:B------:R-:W-:Y:S02]  /*c260*/  IADD3 R13, R16, -0xfc, RZ ;  /* 0xffffff04100d7810 */ /* 0x000fe40007ffe0ff */
[----:B------:R-:W-:-:S02]  /*c270*/  PLOP3.LUT P0, PT, P0, P1, P2, 0xe0, 0x0 ;  /* 0x000000000000781c */ /* 0x000fc40000703c20 */
[----:B------:R-:W-:Y:S02]  /*c280*/  LOP3.LUT P1, RZ, R3, 0x7fffff, RZ, 0xc0, !PT ;  /* 0x007fffff03ff7812 */ /* 0x000fe4000782c0ff */
[----:B------:R-:W-:Y:S02]  /*c290*/  SEL R2, RZ, 0x1, !P0 ;  /* 0x00000001ff027807 */ /* 0x000fe40004000000 */
[----:B------:R-:W-:Y:S02]  /*c2a0*/  SHF.R.U32.HI R6, RZ, R13, R6 ;  /* 0x0000000dff067219 */ /* 0x000fe40000011606 */
[----:B------:R-:W-:-:S04]  /*c2b0*/  IADD3 R2, -R2, RZ, RZ ;  /* 0x000000ff02027210 */ /* 0x000fc80007ffe1ff */
[----:B------:R-:W-:-:S13]  /*c2c0*/  ISETP.GE.AND P0, PT, R2, RZ, PT ;  /* 0x000000ff0200720c */ /* 0x000fda0003f06270 */
[----:B------:R-:W-:-:S04]  /*c2d0*/  @!P0 IADD3 R6, R6, 0x1, RZ ;  /* 0x0000000106068810 */ /* 0x000fc80007ffe0ff */
[----:B------:R-:W-:-:S04]  /*c2e0*/  @!P1 SHF.L.U32 R6, R6, 0x1, RZ ;  /* 0x0000000106069819 */ /* 0x000fc800000006ff */
[----:B------:R-:W-:Y:S01]  /*c2f0*/  LOP3.LUT R6, R6, 0x80000000, R3, 0xf8, !PT ;  /* 0x8000000006067812 */ /* 0x000fe200078ef803 */
[----:B------:R-:W-:Y:S06]  /*c300*/  BRA `(.L_x_101) ;  /* 0x0000000000047947 */ /* 0x000fec0003800000 */
.L_x_102:
[----:B------:R1:W2:Y:S02]  /*c310*/  MUFU.RCP R6, R3 ;  /* 0x0000000300067308 */ /* 0x0002a40000001000 */
.L_x_101:
[----:B------:R-:W-:Y:S05]  /*c320*/  BSYNC B2 ;  /* 0x0000000000027941 */ /* 0x000fea0003800000 */
.L_x_99:
[----:B------:R-:W-:Y:S02]  /*c330*/  MOV R2, R12 ;  /* 0x0000000c00027202 */ /* 0x000fe40000000f00 */
[----:B-1----:R-:W-:-:S04]  /*c340*/  MOV R3, 0x0 ;  /* 0x0000000000037802 */ /* 0x002fc80000000f00 */
[----:B--2---:R-:W-:Y:S05]  /*c350*/  RET.REL.NODEC R2 `(_ZN7cutlass13device_kernelINS_4fmha6kernel28FmhaKernelTmaWarpSpecializedINS1_10collective30FmhaMainloopTmaWarpSpecializedINS_6half_tEffN4cute5tupleIJNS7_1CILi128EEENS9_ILi256EEENS9_ILi32EEEEEENS8_IJiNS9_ILi1EEENS8_IJiiEEEEEESG_SG_NS4_13DefaultFusionEJEEENS4_15FmhaFwdEpilogueIS6_fNS8_IJNS9_ILi64EEESC_SB_EEEEENS2_23IndividualTileSchedulerEJEEEEEvNT_6ParamsE) ;  /* 0xffffff3c02287950 */ /* 0x004fea0003c3ffff */
.L_x_103:
[----:B------:R-:W-:-:S00]  /*c360*/  BRA `(.L_x_103) ;  /* 0xfffffffc00fc7947 */ /* 0x000fc0000383ffff */
[----:B------:R-:W-:-:S00]  /*c370*/  NOP ;  /* 0x0000000000007918 */ /* 0x000fc00000000000 */
        /* <DEDUP_REMOVED lines=8> */
.L_x_104:


//--------------------- .nv.global.init           --------------------------
	.section	.nv.global.init,"aw",@progbits
.nv.global.init:
	.type		$str$24,@object
	.size		$str$24,($str$25 - $str$24)
$str$24:
        /*0000*/ 	.byte	0x28, 0x61, 0x64, 0x64, 0x72, 0x65, 0x73, 0x73, 0x20, 0x26, 0x20, 0x6d, 0x61, 0x73, 0x6b, 0x29
        /*0010*/ 	.byte	0x20, 0x3d, 0x3d, 0x20, 0x30, 0x00
	.type		$str$25,@object
	.size		$str$25,(__unnamed_1 - $str$25)
$str$25:
        /*0016*/ 	.byte	0x2f, 0x74, 0x6d, 0x70, 0x2f, 0x63, 0x75, 0x74, 0x6c, 0x61, 0x73, 0x73, 0x5f, 0x73, 0x77, 0x65
        /*0026*/ 	.byte	0x65, 0x70, 0x5f, 0x73, 0x72, 0x63, 0x2f, 0x69, 0x6e, 0x63, 0x6c, 0x75, 0x64, 0x65, 0x2f, 0x63
        /*0036*/ 	.byte	0x75, 0x74, 0x65, 0x2f, 0x70, 0x6f, 0x69, 0x6e, 0x74, 0x65, 0x72, 0x5f, 0x66, 0x6c, 0x61, 0x67
        /*0046*/ 	.byte	0x67, 0x65, 0x64, 0x2e, 0x68, 0x70, 0x70, 0x00
	.type		__unnamed_1,@object
	.size		__unnamed_1,(.L_0 - __unnamed_1)
__unnamed_1:
        /*004e*/ 	.byte	0x61, 0x75, 0x74, 0x6f, 0x20, 0x63, 0x75, 0x74, 0x65, 0x3a, 0x3a, 0x61, 0x73, 0x5f, 0x70, 0x6f
        /* <DEDUP_REMOVED lines=27> */
        /*020e*/ 	.byte	0x3e, 0x3e, 0x5d, 0x00
.L_0:


//--------------------- .nv.shared._ZN7cutlass13device_kernelINS_4fmha6kernel28FmhaKernelTmaWarpSpecializedINS1_10collective30FmhaMainloopTmaWarpSpecializedINS_6half_tEffN4cute5tupleIJNS7_1CILi128EEENS9_ILi256EEENS9_ILi32EEEEEENS8_IJiNS9_ILi1EEENS8_IJiiEEEEEESG_SG_NS4_13DefaultFusionEJEEENS4_15FmhaFwdEpilogueIS6_fNS8_IJNS9_ILi64EEESC_SB_EEEEENS2_23IndividualTileSchedulerEJEEEEEvNT_6ParamsE --------------------------
	.section	.nv.shared._ZN7cutlass13device_kernelINS_4fmha6kernel28FmhaKernelTmaWarpSpecializedINS1_10collective30FmhaMainloopTmaWarpSpecializedINS_6half_tEffN4cute5tupleIJNS7_1CILi128EEENS9_ILi256EEENS9_ILi32EEEEEENS8_IJiNS9_ILi1EEENS8_IJiiEEEEEESG_SG_NS4_13DefaultFusionEJEEENS4_15FmhaFwdEpilogueIS6_fNS8_IJNS9_ILi64EEESC_SB_EEEEENS2_23IndividualTileSchedulerEJEEEEEvNT_6ParamsE,"aw",@nobits
	.sectionflags	@""
	.align	16
	.zero		1024


//--------------------- .nv.shared.reserved.0     --------------------------
	.section	.nv.shared.reserved.0,"aw",@nobits
	.weak		__nv_reservedSMEM_offset_0_alias
	.size		__nv_reservedSMEM_offset_0_alias, 0, 0
	.other		__nv_reservedSMEM_offset_0_alias,@"STO_CUDA_RESERVED_SHARED STV_DEFAULT"
__nv_reservedSMEM_offset_0_alias:
	.zero		0


//--------------------- .nv.global                --------------------------
	.section	.nv.global,"aw",@nobits
.nv.global:
	.type		_ZN39_INTERNAL_8405c1cd_4_k_cu_db8f70d6_27944cute1_E,@object
	.size		_ZN39_INTERNAL_8405c1cd_4_k_cu_db8f70d6_27944cute1_E,(_ZN39_INTERNAL_8405c1cd_4_k_cu_db8f70d6_27944cuda3std3__45__cpo6cbeginE - _ZN39_INTERNAL_8405c1cd_4_k_cu_db8f70d6_27944cute1_E)
_ZN39_INTERNAL_8405c1cd_4_k_cu_db8f70d6_27944cute1_E:
	.zero		1
	.type		_ZN39_INTERNAL_8405c1cd_4_k_cu_db8f70d6_27944cuda3std3__45__cpo6cbeginE,@object
	.size		_ZN39_INTERNAL_8405c1cd_4_k_cu_db8f70d6_27944cuda3std3__45__cpo6cbeginE,(_ZN39_INTERNAL_8405c1cd_4_k_cu_db8f70d6_27944cuda3std3__48in_placeE - _ZN39_INTERNAL_8405c1cd_4_k_cu_db8f70d6_27944cuda3std3__45__cpo6cbeginE)
_ZN39_INTERNAL_8405c1cd_4_k_cu_db8f70d6_27944cuda3std3__45__cpo6cbeginE:
	.zero		1
	.type		_ZN39_INTERNAL_8405c1cd_4_k_cu_db8f70d6_27944cuda3std3__48in_placeE,@object
	.size		_ZN39_INTERNAL_8405c1cd_4_k_cu_db8f70d6_27944cuda3std3__48in_placeE,(_ZN39_INTERNAL_8405c1cd_4_k_cu_db8f70d6_27944cuda3std6ranges3__45__cpo9iter_moveE - _ZN39_INTERNAL_8405c1cd_4_k_cu_db8f70d6_27944cuda3std3__48in_placeE)
_ZN39_INTERNAL_8405c1cd_4_k_cu_db8f70d6_27944cuda3std3__48in_placeE:
	.zero		1
	.type		_ZN39_INTERNAL_8405c1cd_4_k_cu_db8f70d6_27944cuda3std6ranges3__45__cpo9iter_moveE,@object
	.size		_ZN39_INTERNAL_8405c1cd_4_k_cu_db8f70d6_27944cuda3std6ranges3__45__cpo9iter_moveE,(_ZN39_INTERNAL_8405c1cd_4_k_cu_db8f70d6_27944cuda3std3__45__cpo5beginE - _ZN39_INTERNAL_8405c1cd_4_k_cu_db8f70d6_27944cuda3std6ranges3__45__cpo9iter_moveE)
_ZN39_INTERNAL_8405c1cd_4_k_cu_db8f70d6_27944cuda3std6ranges3__45__cpo9iter_moveE:
	.zero		1
	.type		_ZN39_INTERNAL_8405c1cd_4_k_cu_db8f70d6_27944cuda3std3__45__cpo5beginE,@object
	.size		_ZN39_INTERNAL_8405c1cd_4_k_cu_db8f70d6_27944cuda3std3__45__cpo5beginE,(_ZN39_INTERNAL_8405c1cd_4_k_cu_db8f70d6_27944cuda3std3__441_GLOBAL__N__8405c1cd_4_k_cu_db8f70d6_27946ignoreE - _ZN39_INTERNAL_8405c1cd_4_k_cu_db8f70d6_27944cuda3std3__45__cpo5beginE)
_ZN39_INTERNAL_8405c1cd_4_k_cu_db8f70d6_27944cuda3std3__45__cpo5beginE:
	.zero		1
	.type		_ZN39_INTERNAL_8405c1cd_4_k_cu_db8f70d6_27944cuda3std3__441_GLOBAL__N__8405c1cd_4_k_cu_db8f70d6_27946ignoreE,@object
	.size		_ZN39_INTERNAL_8405c1cd_4_k_cu_db8f70d6_27944cuda3std3__441_GLOBAL__N__8405c1cd_4_k_cu_db8f70d6_27946ignoreE,(_ZN39_INTERNAL_8405c1cd_4_k_cu_db8f70d6_27944cute7productE - _ZN39_INTERNAL_8405c1cd_4_k_cu_db8f70d6_27944cuda3std3__441_GLOBAL__N__8405c1cd_4_k_cu_db8f70d6_27946ignoreE)
_ZN39_INTERNAL_8405c1cd_4_k_cu_db8f70d6_27944cuda3std3__441_GLOBAL__N__8405c1cd_4_k_cu_db8f70d6_27946ignoreE:
	.zero		1
	.type		_ZN39_INTERNAL_8405c1cd_4_k_cu_db8f70d6_27944cute7productE,@object
	.size		_ZN39_INTERNAL_8405c1cd_4_k_cu_db8f70d6_27944cute7productE,(_ZN39_INTERNAL_8405c1cd_4_k_cu_db8f70d6_27944cuda3std3__45__cpo3endE - _ZN39_INTERNAL_8405c1cd_4_k_cu_db8f70d6_27944cute7productE)
_ZN39_INTERNAL_8405c1cd_4_k_cu_db8f70d6_27944cute7productE:
	.zero		1
	.type		_ZN39_INTERNAL_8405c1cd_4_k_cu_db8f70d6_27944cuda3std3__45__cpo3endE,@object
	.size		_ZN39_INTERNAL_8405c1cd_4_k_cu_db8f70d6_27944cuda3std3__45__cpo3endE,(_ZN39_INTERNAL_8405c1cd_4_k_cu_db8f70d6_27944cuda3std3__419piecewise_constructE - _ZN39_INTERNAL_8405c1cd_4_k_cu_db8f70d6_27944cuda3std3__45__cpo3endE)
_ZN39_INTERNAL_8405c1cd_4_k_cu_db8f70d6_27944cuda3std3__45__cpo3endE:
	.zero		1
	.type		_ZN39_INTERNAL_8405c1cd_4_k_cu_db8f70d6_27944cuda3std3__419piecewise_constructE,@object
	.size		_ZN39_INTERNAL_8405c1cd_4_k_cu_db8f70d6_27944cuda3std3__419piecewise_constructE,(_ZN39_INTERNAL_8405c1cd_4_k_cu_db8f70d6_27944cuda3std3__45__cpo4cendE - _ZN39_INTERNAL_8405c1cd_4_k_cu_db8f70d6_27944cuda3std3__419piecewise_constructE)
_ZN39_INTERNAL_8405c1cd_4_k_cu_db8f70d6_27944cuda3std3__419piecewise_constructE:
	.zero		1
	.type		_ZN39_INTERNAL_8405c1cd_4_k_cu_db8f70d6_27944cuda3std3__45__cpo4cendE,@object
	.size		_ZN39_INTERNAL_8405c1cd_4_k_cu_db8f70d6_27944cuda3std3__45__cpo4cendE,(_ZN39_INTERNAL_8405c1cd_4_k_cu_db8f70d6_27944cuda3std6ranges3__45__cpo4swapE - _ZN39_INTERNAL_8405c1cd_4_k_cu_db8f70d6_27944cuda3std3__45__cpo4cendE)
_ZN39_INTERNAL_8405c1cd_4_k_cu_db8f70d6_27944cuda3std3__45__cpo4cendE:
	.zero		1
	.type		_ZN39_INTERNAL_8405c1cd_4_k_cu_db8f70d6_27944cuda3std6ranges3__45__cpo4swapE,@object
	.size		_ZN39_INTERNAL_8405c1cd_4_k_cu_db8f70d6_27944cuda3std6ranges3__45__cpo4swapE,(.L_8 - _ZN39_INTERNAL_8405c1cd_4_k_cu_db8f70d6_27944cuda3std6ranges3__45__cpo4swapE)
_ZN39_INTERNAL_8405c1cd_4_k_cu_db8f70d6_27944cuda3std6ranges3__45__cpo4swapE:
	.zero		1
.L_8:


//--------------------- .nv.constant0._ZN7cutlass13device_kernelINS_4fmha6kernel28FmhaKernelTmaWarpSpecializedINS1_10collective30FmhaMainloopTmaWarpSpecializedINS_6half_tEffN4cute5tupleIJNS7_1CILi128EEENS9_ILi256EEENS9_ILi32EEEEEENS8_IJiNS9_ILi1EEENS8_IJiiEEEEEESG_SG_NS4_13DefaultFusionEJEEENS4_15FmhaFwdEpilogueIS6_fNS8_IJNS9_ILi64EEESC_SB_EEEEENS2_23IndividualTileSchedulerEJEEEEEvNT_6ParamsE --------------------------
	.section	.nv.constant0._ZN7cutlass13device_kernelINS_4fmha6kernel28FmhaKernelTmaWarpSpecializedINS1_10collective30FmhaMainloopTmaWarpSpecializedINS_6half_tEffN4cute5tupleIJNS7_1CILi128EEENS9_ILi256EEENS9_ILi32EEEEEENS8_IJiNS9_ILi1EEENS8_IJiiEEEEEESG_SG_NS4_13DefaultFusionEJEEENS4_15FmhaFwdEpilogueIS6_fNS8_IJNS9_ILi64EEESC_SB_EEEEENS2_23IndividualTileSchedulerEJEEEEEvNT_6ParamsE,"a",@progbits
	.sectionflags	@""
	.align	4
.nv.constant0._ZN7cutlass13device_kernelINS_4fmha6kernel28FmhaKernelTmaWarpSpecializedINS1_10collective30FmhaMainloopTmaWarpSpecializedINS_6half_tEffN4cute5tupleIJNS7_1CILi128EEENS9_ILi256EEENS9_ILi32EEEEEENS8_IJiNS9_ILi1EEENS8_IJiiEEEEEESG_SG_NS4_13DefaultFusionEJEEENS4_15FmhaFwdEpilogueIS6_fNS8_IJNS9_ILi64EEESC_SB_EEEEENS2_23IndividualTileSchedulerEJEEEEEvNT_6ParamsE:
	.zero		2688


//--------------------- SYMBOLS --------------------------

	.type		.nv.reservedSmem.offset0,@object
	.size		.nv.reservedSmem.offset0,0x4
	.type		__assertfail,@function
